//
// Generated by NVIDIA NVVM Compiler
//
// Compiler Build ID: CL-36424714
// Cuda compilation tools, release 13.0, V13.0.88
// Based on NVVM 20.0.0
//

.version 9.0
.target sm_100
.address_size 64

	// .globl	_Z13upstream_5_3dPPdS_S_diiiiiii

.visible .entry _Z13upstream_5_3dPPdS_S_diiiiiii(
	.param .u64 .ptr .align 1 _Z13upstream_5_3dPPdS_S_diiiiiii_param_0,
	.param .u64 .ptr .align 1 _Z13upstream_5_3dPPdS_S_diiiiiii_param_1,
	.param .u64 .ptr .align 1 _Z13upstream_5_3dPPdS_S_diiiiiii_param_2,
	.param .f64 _Z13upstream_5_3dPPdS_S_diiiiiii_param_3,
	.param .u32 _Z13upstream_5_3dPPdS_S_diiiiiii_param_4,
	.param .u32 _Z13upstream_5_3dPPdS_S_diiiiiii_param_5,
	.param .u32 _Z13upstream_5_3dPPdS_S_diiiiiii_param_6,
	.param .u32 _Z13upstream_5_3dPPdS_S_diiiiiii_param_7,
	.param .u32 _Z13upstream_5_3dPPdS_S_diiiiiii_param_8,
	.param .u32 _Z13upstream_5_3dPPdS_S_diiiiiii_param_9,
	.param .u32 _Z13upstream_5_3dPPdS_S_diiiiiii_param_10
)
{
	.reg .pred 	%p<6>;
	.reg .b32 	%r<79>;
	.reg .b64 	%rd<47>;
	.reg .b64 	%fd<113>;

	ld.param.u64 	%rd3, [_Z13upstream_5_3dPPdS_S_diiiiiii_param_1];
	ld.param.u64 	%rd4, [_Z13upstream_5_3dPPdS_S_diiiiiii_param_2];
	ld.param.u32 	%r16, [_Z13upstream_5_3dPPdS_S_diiiiiii_param_6];
	ld.param.u32 	%r17, [_Z13upstream_5_3dPPdS_S_diiiiiii_param_10];
	cvta.to.global.u64 	%rd1, %rd4;
	cvta.to.global.u64 	%rd2, %rd3;
	mov.u32 	%r1, %ntid.z;
	div.u32 	%r2, %r16, %r1;
	mov.u32 	%r18, %tid.x;
	mov.u32 	%r19, %ntid.x;
	mov.u32 	%r20, %ctaid.x;
	mad.lo.s32 	%r21, %r19, %r20, %r18;
	mul.lo.s32 	%r78, %r17, %r21;
	add.s32 	%r4, %r78, %r17;
	setp.lt.s32 	%p1, %r17, 1;
	@%p1 bra 	$L__BB0_5;
	ld.param.u32 	%r75, [_Z13upstream_5_3dPPdS_S_diiiiiii_param_5];
	ld.param.u32 	%r73, [_Z13upstream_5_3dPPdS_S_diiiiiii_param_4];
	mov.u32 	%r22, %ctaid.y;
	div.u32 	%r23, %r22, %r2;
	mov.u32 	%r24, %ntid.y;
	mul.lo.s32 	%r25, %r23, %r2;
	sub.s32 	%r26, %r22, %r25;
	mov.u32 	%r27, %tid.y;
	mad.lo.s32 	%r28, %r26, %r24, %r27;
	mov.u32 	%r29, %tid.z;
	mad.lo.s32 	%r30, %r23, %r1, %r29;
	add.s32 	%r31, %r30, 3;
	mul.lo.s32 	%r32, %r30, 5;
	mad.lo.s32 	%r33, %r31, %r73, %r32;
	add.s32 	%r34, %r33, 15;
	add.s32 	%r35, %r32, %r28;
	add.s32 	%r36, %r35, 18;
	mul.lo.s32 	%r37, %r30, 25;
	mad.lo.s32 	%r38, %r28, 5, %r37;
	mad.lo.s32 	%r39, %r36, %r73, %r38;
	mad.lo.s32 	%r5, %r34, %r75, %r39;
	mul.lo.s32 	%r40, %r73, -3;
	add.s32 	%r6, %r40, -12;
	add.s32 	%r41, %r40, -15;
	mul.lo.s32 	%r42, %r41, %r75;
	mad.lo.s32 	%r43, %r73, -15, %r42;
	add.s32 	%r7, %r43, -72;
	add.s32 	%r8, %r73, 5;
	mul.lo.s32 	%r44, %r8, %r75;
	mad.lo.s32 	%r45, %r73, 5, %r44;
	add.s32 	%r9, %r45, 25;
	add.s32 	%r10, %r78, 1;
	max.s32 	%r46, %r4, %r10;
	sub.s32 	%r47, %r46, %r78;
	and.b32  	%r48, %r47, 1;
	setp.eq.b32 	%p2, %r48, 1;
	not.pred 	%p3, %p2;
	@%p3 bra 	$L__BB0_3;
	ld.param.f64 	%fd111, [_Z13upstream_5_3dPPdS_S_diiiiiii_param_3];
	add.s32 	%r49, %r5, %r78;
	add.s32 	%r50, %r49, 90;
	add.s32 	%r51, %r6, %r50;
	add.s32 	%r52, %r7, %r50;
	add.s32 	%r53, %r49, 93;
	add.s32 	%r54, %r8, %r53;
	add.s32 	%r55, %r9, %r53;
	mul.wide.s32 	%rd5, %r49, 8;
	add.s64 	%rd6, %rd2, %rd5;
	ld.global.f64 	%fd2, [%rd6+720];
	mul.wide.s32 	%rd7, %r51, 8;
	add.s64 	%rd8, %rd2, %rd7;
	ld.global.f64 	%fd3, [%rd8];
	mul.wide.s32 	%rd9, %r52, 8;
	add.s64 	%rd10, %rd2, %rd9;
	ld.global.f64 	%fd4, [%rd10];
	add.f64 	%fd5, %fd3, %fd4;
	add.f64 	%fd6, %fd2, %fd5;
	add.f64 	%fd7, %fd6, %fd6;
	ld.global.f64 	%fd8, [%rd6+728];
	mul.wide.s32 	%rd11, %r8, 8;
	add.s64 	%rd12, %rd8, %rd11;
	ld.global.f64 	%fd9, [%rd12];
	mul.wide.s32 	%rd13, %r9, 8;
	add.s64 	%rd14, %rd10, %rd13;
	ld.global.f64 	%fd10, [%rd14];
	add.f64 	%fd11, %fd9, %fd10;
	add.f64 	%fd12, %fd8, %fd11;
	ld.global.f64 	%fd13, [%rd6+736];
	add.s64 	%rd15, %rd12, %rd11;
	ld.global.f64 	%fd14, [%rd15];
	add.s64 	%rd16, %rd14, %rd13;
	ld.global.f64 	%fd15, [%rd16];
	add.f64 	%fd16, %fd14, %fd15;
	add.f64 	%fd17, %fd13, %fd16;
	mul.f64 	%fd18, %fd17, 0dC04E000000000000;
	fma.rn.f64 	%fd19, %fd12, 0d402E000000000000, %fd18;
	sub.f64 	%fd20, %fd19, %fd7;
	ld.global.f64 	%fd21, [%rd6+744];
	ld.global.f64 	%fd22, [%rd6+752];
	mul.wide.s32 	%rd17, %r54, 8;
	add.s64 	%rd18, %rd2, %rd17;
	ld.global.f64 	%fd23, [%rd18];
	mul.wide.s32 	%rd19, %r55, 8;
	add.s64 	%rd20, %rd2, %rd19;
	ld.global.f64 	%fd24, [%rd20];
	add.f64 	%fd25, %fd23, %fd24;
	add.f64 	%fd26, %fd22, %fd25;
	ld.global.f64 	%fd27, [%rd6+760];
	add.s64 	%rd21, %rd18, %rd11;
	ld.global.f64 	%fd28, [%rd21];
	add.s64 	%rd22, %rd20, %rd13;
	ld.global.f64 	%fd29, [%rd22];
	add.f64 	%fd30, %fd28, %fd29;
	add.f64 	%fd31, %fd27, %fd30;
	mul.f64 	%fd32, %fd31, 0dC008000000000000;
	fma.rn.f64 	%fd33, %fd26, 0d403E000000000000, %fd32;
	fma.rn.f64 	%fd34, %fd21, 0d4034000000000000, %fd33;
	add.f64 	%fd35, %fd20, %fd34;
	mul.f64 	%fd36, %fd111, %fd35;
	add.s64 	%rd23, %rd1, %rd5;
	st.global.f64 	[%rd23+744], %fd36;
	mov.u32 	%r78, %r10;
$L__BB0_3:
	setp.ge.s32 	%p4, %r10, %r4;
	@%p4 bra 	$L__BB0_5;
$L__BB0_4:
	ld.param.u32 	%r76, [_Z13upstream_5_3dPPdS_S_diiiiiii_param_5];
	ld.param.u32 	%r74, [_Z13upstream_5_3dPPdS_S_diiiiiii_param_4];
	ld.param.f64 	%fd112, [_Z13upstream_5_3dPPdS_S_diiiiiii_param_3];
	ld.param.u64 	%rd46, [_Z13upstream_5_3dPPdS_S_diiiiiii_param_2];
	ld.param.u64 	%rd45, [_Z13upstream_5_3dPPdS_S_diiiiiii_param_1];
	add.s32 	%r56, %r5, %r78;
	add.s32 	%r57, %r56, 90;
	mul.lo.s32 	%r58, %r74, -3;
	add.s32 	%r59, %r58, %r57;
	add.s32 	%r60, %r59, -12;
	add.s32 	%r61, %r58, -15;
	mul.lo.s32 	%r62, %r61, %r76;
	mad.lo.s32 	%r63, %r74, -15, %r62;
	add.s32 	%r64, %r63, %r57;
	add.s32 	%r65, %r64, -72;
	add.s32 	%r66, %r56, 93;
	add.s32 	%r67, %r74, 5;
	add.s32 	%r68, %r67, %r66;
	mul.lo.s32 	%r69, %r67, %r76;
	mad.lo.s32 	%r70, %r74, 5, %r69;
	add.s32 	%r71, %r70, 25;
	add.s32 	%r72, %r71, %r66;
	cvta.to.global.u64 	%rd24, %rd45;
	mul.wide.s32 	%rd25, %r56, 8;
	add.s64 	%rd26, %rd24, %rd25;
	ld.global.f64 	%fd37, [%rd26+720];
	mul.wide.s32 	%rd27, %r60, 8;
	add.s64 	%rd28, %rd24, %rd27;
	ld.global.f64 	%fd38, [%rd28];
	mul.wide.s32 	%rd29, %r65, 8;
	add.s64 	%rd30, %rd24, %rd29;
	ld.global.f64 	%fd39, [%rd30];
	add.f64 	%fd40, %fd38, %fd39;
	add.f64 	%fd41, %fd37, %fd40;
	add.f64 	%fd42, %fd41, %fd41;
	ld.global.f64 	%fd43, [%rd26+728];
	mul.wide.s32 	%rd31, %r67, 8;
	add.s64 	%rd32, %rd28, %rd31;
	ld.global.f64 	%fd44, [%rd32];
	mul.wide.s32 	%rd33, %r71, 8;
	add.s64 	%rd34, %rd30, %rd33;
	ld.global.f64 	%fd45, [%rd34];
	add.f64 	%fd46, %fd44, %fd45;
	add.f64 	%fd47, %fd43, %fd46;
	mul.f64 	%fd48, %fd47, 0d402E000000000000;
	ld.global.f64 	%fd49, [%rd26+736];
	add.s64 	%rd35, %rd32, %rd31;
	ld.global.f64 	%fd50, [%rd35];
	add.s64 	%rd36, %rd34, %rd33;
	ld.global.f64 	%fd51, [%rd36];
	add.f64 	%fd52, %fd50, %fd51;
	add.f64 	%fd53, %fd49, %fd52;
	mul.f64 	%fd54, %fd53, 0d404E000000000000;
	sub.f64 	%fd55, %fd48, %fd54;
	sub.f64 	%fd56, %fd55, %fd42;
	ld.global.f64 	%fd57, [%rd26+744];
	ld.global.f64 	%fd58, [%rd26+752];
	mul.wide.s32 	%rd37, %r68, 8;
	add.s64 	%rd38, %rd24, %rd37;
	ld.global.f64 	%fd59, [%rd38];
	mul.wide.s32 	%rd39, %r72, 8;
	add.s64 	%rd40, %rd24, %rd39;
	ld.global.f64 	%fd60, [%rd40];
	add.f64 	%fd61, %fd59, %fd60;
	add.f64 	%fd62, %fd58, %fd61;
	mul.f64 	%fd63, %fd62, 0d403E000000000000;
	ld.global.f64 	%fd64, [%rd26+760];
	add.s64 	%rd41, %rd38, %rd31;
	ld.global.f64 	%fd65, [%rd41];
	add.s64 	%rd42, %rd40, %rd33;
	ld.global.f64 	%fd66, [%rd42];
	add.f64 	%fd67, %fd65, %fd66;
	add.f64 	%fd68, %fd64, %fd67;
	mul.f64 	%fd69, %fd68, 0d4008000000000000;
	sub.f64 	%fd70, %fd63, %fd69;
	fma.rn.f64 	%fd71, %fd57, 0d4034000000000000, %fd70;
	add.f64 	%fd72, %fd56, %fd71;
	mul.f64 	%fd73, %fd112, %fd72;
	cvta.to.global.u64 	%rd43, %rd46;
	add.s64 	%rd44, %rd43, %rd25;
	st.global.f64 	[%rd44+744], %fd73;
	ld.global.f64 	%fd74, [%rd26+728];
	ld.global.f64 	%fd75, [%rd28+8];
	ld.global.f64 	%fd76, [%rd30+8];
	add.f64 	%fd77, %fd75, %fd76;
	add.f64 	%fd78, %fd74, %fd77;
	add.f64 	%fd79, %fd78, %fd78;
	ld.global.f64 	%fd80, [%rd26+736];
	ld.global.f64 	%fd81, [%rd32+8];
	ld.global.f64 	%fd82, [%rd34+8];
	add.f64 	%fd83, %fd81, %fd82;
	add.f64 	%fd84, %fd80, %fd83;
	mul.f64 	%fd85, %fd84, 0d402E000000000000;
	ld.global.f64 	%fd86, [%rd26+744];
	ld.global.f64 	%fd87, [%rd35+8];
	ld.global.f64 	%fd88, [%rd36+8];
	add.f64 	%fd89, %fd87, %fd88;
	add.f64 	%fd90, %fd86, %fd89;
	mul.f64 	%fd91, %fd90, 0d404E000000000000;
	sub.f64 	%fd92, %fd85, %fd91;
	sub.f64 	%fd93, %fd92, %fd79;
	ld.global.f64 	%fd94, [%rd26+752];
	ld.global.f64 	%fd95, [%rd26+760];
	ld.global.f64 	%fd96, [%rd38+8];
	ld.global.f64 	%fd97, [%rd40+8];
	add.f64 	%fd98, %fd96, %fd97;
	add.f64 	%fd99, %fd95, %fd98;
	mul.f64 	%fd100, %fd99, 0d403E000000000000;
	ld.global.f64 	%fd101, [%rd26+768];
	ld.global.f64 	%fd102, [%rd41+8];
	ld.global.f64 	%fd103, [%rd42+8];
	add.f64 	%fd104, %fd102, %fd103;
	add.f64 	%fd105, %fd101, %fd104;
	mul.f64 	%fd106, %fd105, 0d4008000000000000;
	sub.f64 	%fd107, %fd100, %fd106;
	fma.rn.f64 	%fd108, %fd94, 0d4034000000000000, %fd107;
	add.f64 	%fd109, %fd93, %fd108;
	mul.f64 	%fd110, %fd112, %fd109;
	st.global.f64 	[%rd44+752], %fd110;
	add.s32 	%r78, %r78, 2;
	setp.lt.s32 	%p5, %r78, %r4;
	@%p5 bra 	$L__BB0_4;
$L__BB0_5:
	ret;

}
	// .globl	_Z10initializePdS_diiiiiii
.visible .entry _Z10initializePdS_diiiiiii(
	.param .u64 .ptr .align 1 _Z10initializePdS_diiiiiii_param_0,
	.param .u64 .ptr .align 1 _Z10initializePdS_diiiiiii_param_1,
	.param .f64 _Z10initializePdS_diiiiiii_param_2,
	.param .u32 _Z10initializePdS_diiiiiii_param_3,
	.param .u32 _Z10initializePdS_diiiiiii_param_4,
	.param .u32 _Z10initializePdS_diiiiiii_param_5,
	.param .u32 _Z10initializePdS_diiiiiii_param_6,
	.param .u32 _Z10initializePdS_diiiiiii_param_7,
	.param .u32 _Z10initializePdS_diiiiiii_param_8,
	.param .u32 _Z10initializePdS_diiiiiii_param_9
)
{
	.reg .pred 	%p<6>;
	.reg .b32 	%r<78>;
	.reg .b64 	%rd<51>;

	ld.param.u64 	%rd3, [_Z10initializePdS_diiiiiii_param_0];
	ld.param.u64 	%rd4, [_Z10initializePdS_diiiiiii_param_1];
	ld.param.u32 	%r16, [_Z10initializePdS_diiiiiii_param_5];
	ld.param.u32 	%r17, [_Z10initializePdS_diiiiiii_param_9];
	cvta.to.global.u64 	%rd1, %rd4;
	cvta.to.global.u64 	%rd2, %rd3;
	mov.u32 	%r1, %ntid.z;
	div.u32 	%r2, %r16, %r1;
	mov.u32 	%r18, %tid.x;
	mov.u32 	%r19, %ntid.x;
	mov.u32 	%r20, %ctaid.x;
	mad.lo.s32 	%r21, %r19, %r20, %r18;
	mul.lo.s32 	%r77, %r17, %r21;
	add.s32 	%r4, %r77, %r17;
	setp.lt.s32 	%p1, %r17, 1;
	@%p1 bra 	$L__BB1_6;
	ld.param.u32 	%r74, [_Z10initializePdS_diiiiiii_param_4];
	ld.param.u32 	%r72, [_Z10initializePdS_diiiiiii_param_3];
	mov.u32 	%r22, %ctaid.y;
	div.u32 	%r23, %r22, %r2;
	mov.u32 	%r24, %ntid.y;
	mul.lo.s32 	%r25, %r23, %r2;
	sub.s32 	%r26, %r22, %r25;
	mov.u32 	%r27, %tid.y;
	mad.lo.s32 	%r28, %r26, %r24, %r27;
	mov.u32 	%r29, %tid.z;
	mad.lo.s32 	%r30, %r23, %r1, %r29;
	add.s32 	%r31, %r30, 3;
	mul.lo.s32 	%r32, %r30, 5;
	mad.lo.s32 	%r33, %r31, %r72, %r32;
	add.s32 	%r34, %r33, 15;
	add.s32 	%r35, %r32, %r28;
	add.s32 	%r36, %r35, 18;
	mul.lo.s32 	%r37, %r30, 25;
	mad.lo.s32 	%r38, %r28, 5, %r37;
	mad.lo.s32 	%r39, %r36, %r72, %r38;
	mad.lo.s32 	%r5, %r34, %r74, %r39;
	mul.lo.s32 	%r40, %r72, -3;
	add.s32 	%r6, %r40, -13;
	add.s32 	%r7, %r72, 5;
	add.s32 	%r41, %r40, -15;
	mul.lo.s32 	%r42, %r41, %r74;
	mad.lo.s32 	%r43, %r72, -15, %r42;
	add.s32 	%r8, %r43, -73;
	mul.lo.s32 	%r44, %r7, %r74;
	mad.lo.s32 	%r45, %r72, 5, %r44;
	add.s32 	%r9, %r45, 25;
	add.s32 	%r10, %r77, 1;
	max.s32 	%r46, %r4, %r10;
	sub.s32 	%r47, %r46, %r77;
	and.b32  	%r48, %r47, 1;
	setp.eq.b32 	%p2, %r48, 1;
	not.pred 	%p3, %p2;
	@%p3 bra 	$L__BB1_3;
	add.s32 	%r49, %r5, %r77;
	mul.wide.s32 	%rd5, %r49, 8;
	add.s64 	%rd6, %rd2, %rd5;
	mov.b64 	%rd7, 4591870180066957722;
	st.global.u64 	[%rd6+720], %rd7;
	add.s32 	%r50, %r49, 91;
	st.global.u64 	[%rd6+728], %rd7;
	st.global.u64 	[%rd6+736], %rd7;
	add.s32 	%r51, %r6, %r50;
	mul.wide.s32 	%rd8, %r51, 8;
	add.s64 	%rd9, %rd2, %rd8;
	st.global.u64 	[%rd9], %rd7;
	mul.wide.s32 	%rd10, %r7, 8;
	add.s64 	%rd11, %rd9, %rd10;
	st.global.u64 	[%rd11], %rd7;
	add.s64 	%rd12, %rd11, %rd10;
	st.global.u64 	[%rd12], %rd7;
	add.s32 	%r52, %r8, %r50;
	mul.wide.s32 	%rd13, %r52, 8;
	add.s64 	%rd14, %rd2, %rd13;
	st.global.u64 	[%rd14], %rd7;
	mul.wide.s32 	%rd15, %r9, 8;
	add.s64 	%rd16, %rd14, %rd15;
	st.global.u64 	[%rd16], %rd7;
	add.s64 	%rd17, %rd16, %rd15;
	st.global.u64 	[%rd17], %rd7;
	add.s32 	%r53, %r49, 93;
	st.global.u64 	[%rd6+744], %rd7;
	add.s32 	%r54, %r9, %r53;
	mul.wide.s32 	%rd18, %r54, 8;
	add.s64 	%rd19, %rd2, %rd18;
	st.global.u64 	[%rd19], %rd7;
	add.s64 	%rd20, %rd19, %rd15;
	st.global.u64 	[%rd20], %rd7;
	add.s32 	%r55, %r7, %r53;
	mul.wide.s32 	%rd21, %r55, 8;
	add.s64 	%rd22, %rd2, %rd21;
	st.global.u64 	[%rd22], %rd7;
	add.s64 	%rd23, %rd22, %rd10;
	st.global.u64 	[%rd23], %rd7;
	st.global.u64 	[%rd6+752], %rd7;
	st.global.u64 	[%rd6+760], %rd7;
	add.s64 	%rd24, %rd1, %rd5;
	mov.b64 	%rd25, 4607632778762754458;
	st.global.u64 	[%rd24+744], %rd25;
	mov.u32 	%r77, %r10;
$L__BB1_3:
	setp.ge.s32 	%p4, %r10, %r4;
	@%p4 bra 	$L__BB1_6;
	mul.wide.s32 	%rd32, %r7, 8;
$L__BB1_5:
	ld.param.u32 	%r75, [_Z10initializePdS_diiiiiii_param_4];
	ld.param.u32 	%r73, [_Z10initializePdS_diiiiiii_param_3];
	ld.param.u64 	%rd50, [_Z10initializePdS_diiiiiii_param_1];
	ld.param.u64 	%rd49, [_Z10initializePdS_diiiiiii_param_0];
	add.s32 	%r56, %r5, %r77;
	cvta.to.global.u64 	%rd26, %rd49;
	mul.wide.s32 	%rd27, %r56, 8;
	add.s64 	%rd28, %rd26, %rd27;
	mov.b64 	%rd29, 4591870180066957722;
	st.global.u64 	[%rd28+720], %rd29;
	add.s32 	%r57, %r56, 91;
	st.global.u64 	[%rd28+728], %rd29;
	st.global.u64 	[%rd28+736], %rd29;
	mul.lo.s32 	%r58, %r73, -3;
	add.s32 	%r59, %r58, %r57;
	add.s32 	%r60, %r59, -13;
	mul.wide.s32 	%rd30, %r60, 8;
	add.s64 	%rd31, %rd26, %rd30;
	st.global.u64 	[%rd31], %rd29;
	add.s64 	%rd33, %rd31, %rd32;
	st.global.u64 	[%rd33], %rd29;
	add.s64 	%rd34, %rd33, %rd32;
	st.global.u64 	[%rd34], %rd29;
	add.s32 	%r61, %r58, -15;
	mul.lo.s32 	%r62, %r61, %r75;
	mad.lo.s32 	%r63, %r73, -15, %r62;
	add.s32 	%r64, %r63, %r57;
	add.s32 	%r65, %r64, -73;
	mul.wide.s32 	%rd35, %r65, 8;
	add.s64 	%rd36, %rd26, %rd35;
	st.global.u64 	[%rd36], %rd29;
	mul.lo.s32 	%r66, %r7, %r75;
	mad.lo.s32 	%r67, %r73, 5, %r66;
	add.s32 	%r68, %r67, 25;
	mul.wide.s32 	%rd37, %r68, 8;
	add.s64 	%rd38, %rd36, %rd37;
	st.global.u64 	[%rd38], %rd29;
	add.s64 	%rd39, %rd38, %rd37;
	st.global.u64 	[%rd39], %rd29;
	add.s32 	%r69, %r56, 93;
	st.global.u64 	[%rd28+744], %rd29;
	add.s32 	%r70, %r68, %r69;
	mul.wide.s32 	%rd40, %r70, 8;
	add.s64 	%rd41, %rd26, %rd40;
	st.global.u64 	[%rd41], %rd29;
	add.s64 	%rd42, %rd41, %rd37;
	st.global.u64 	[%rd42], %rd29;
	add.s32 	%r71, %r7, %r69;
	mul.wide.s32 	%rd43, %r71, 8;
	add.s64 	%rd44, %rd26, %rd43;
	st.global.u64 	[%rd44], %rd29;
	add.s64 	%rd45, %rd44, %rd32;
	st.global.u64 	[%rd45], %rd29;
	st.global.u64 	[%rd28+752], %rd29;
	st.global.u64 	[%rd28+760], %rd29;
	cvta.to.global.u64 	%rd46, %rd50;
	add.s64 	%rd47, %rd46, %rd27;
	mov.b64 	%rd48, 4607632778762754458;
	st.global.u64 	[%rd47+744], %rd48;
	st.global.u64 	[%rd28+728], %rd29;
	st.global.u64 	[%rd28+736], %rd29;
	st.global.u64 	[%rd28+744], %rd29;
	st.global.u64 	[%rd31+8], %rd29;
	st.global.u64 	[%rd33+8], %rd29;
	st.global.u64 	[%rd34+8], %rd29;
	st.global.u64 	[%rd36+8], %rd29;
	st.global.u64 	[%rd38+8], %rd29;
	st.global.u64 	[%rd39+8], %rd29;
	st.global.u64 	[%rd28+752], %rd29;
	st.global.u64 	[%rd41+8], %rd29;
	st.global.u64 	[%rd42+8], %rd29;
	st.global.u64 	[%rd44+8], %rd29;
	st.global.u64 	[%rd45+8], %rd29;
	st.global.u64 	[%rd28+760], %rd29;
	st.global.u64 	[%rd28+768], %rd29;
	st.global.u64 	[%rd47+752], %rd48;
	add.s32 	%r77, %r77, 2;
	setp.lt.s32 	%p5, %r77, %r4;
	@%p5 bra 	$L__BB1_5;
$L__BB1_6:
	ret;

}


// ===== COMPILED SASS (sm_100) =====

	.target	sm_100

	.elftype	@"ET_EXEC"


//--------------------- .note.nv.tkinfo           --------------------------
	.section	.note.nv.tkinfo,"",@"SHT_NOTE"
	.sectionflags	@"SHF_NOTE_NV_TKINFO"
	.tkinfo
        /*0018*/ 	.word	0x00000002
        /*0030*/ 	.string	""
        /*0030*/ 	.string	"ptxas"
        /*0030*/ 	.string	"Cuda compilation tools, release 13.0, V13.0.88"
        /*0030*/ 	.string	"Build cuda_13.0.r13.0/compiler.36424714_0"
        /*0030*/ 	.string	"-arch sm_100 -m 64 "



//--------------------- .note.nv.cuinfo           --------------------------
	.section	.note.nv.cuinfo,"",@"SHT_NOTE"
	.sectionflags	@"SHF_NOTE_NV_CUINFO"
        /*0018*/ 	.short	0x0002
        /*001a*/ 	.short	0x0064
        /*001c*/ 	.short	0x0082
	.zero		2


//--------------------- .nv.info                  --------------------------
	.section	.nv.info,"",@"SHT_CUDA_INFO"
	.align	4


	//----- nvinfo : EIATTR_REGCOUNT
	.align		4
        /*0000*/ 	.byte	0x04, 0x2f
        /*0002*/ 	.short	(.L_1 - .L_0)
	.align		4
.L_0:
        /*0004*/ 	.word	index@(_Z13upstream_5_3dPPdS_S_diiiiiii)
        /*0008*/ 	.word	0x00000030


	//----- nvinfo : EIATTR_FRAME_SIZE
	.align		4
.L_1:
        /*000c*/ 	.byte	0x04, 0x11
        /*000e*/ 	.short	(.L_3 - .L_2)
	.align		4
.L_2:
        /*0010*/ 	.word	index@(_Z13upstream_5_3dPPdS_S_diiiiiii)
        /*0014*/ 	.word	0x00000000


	//----- nvinfo : EIATTR_REGCOUNT
	.align		4
.L_3:
        /*0018*/ 	.byte	0x04, 0x2f
        /*001a*/ 	.short	(.L_5 - .L_4)
	.align		4
.L_4:
        /*001c*/ 	.word	index@(_Z10initializePdS_diiiiiii)
        /*0020*/ 	.word	0x00000028


	//----- nvinfo : EIATTR_FRAME_SIZE
	.align		4
.L_5:
        /*0024*/ 	.byte	0x04, 0x11
        /*0026*/ 	.short	(.L_7 - .L_6)
	.align		4
.L_6:
        /*0028*/ 	.word	index@(_Z10initializePdS_diiiiiii)
        /*002c*/ 	.word	0x00000000


	//----- nvinfo : EIATTR_MIN_STACK_SIZE
	.align		4
.L_7:
        /*0030*/ 	.byte	0x04, 0x12
        /*0032*/ 	.short	(.L_9 - .L_8)
	.align		4
.L_8:
        /*0034*/ 	.word	index@(_Z10initializePdS_diiiiiii)
        /*0038*/ 	.word	0x00000000


	//----- nvinfo : EIATTR_MIN_STACK_SIZE
	.align		4
.L_9:
        /*003c*/ 	.byte	0x04, 0x12
        /*003e*/ 	.short	(.L_11 - .L_10)
	.align		4
.L_10:
        /*0040*/ 	.word	index@(_Z13upstream_5_3dPPdS_S_diiiiiii)
        /*0044*/ 	.word	0x00000000
.L_11:


//--------------------- .nv.compat                --------------------------
	.section	.nv.compat,"",@"SHT_CUDA_COMPAT_INFO"
	.align	4
        /*0000*/ 	.byte	0x02, 0x09, 0x00, 0x00, 0x02, 0x02, 0x01, 0x00, 0x02, 0x05, 0x05, 0x00, 0x03, 0x07, 0x01, 0x01
        /*0010*/ 	.byte	0x02, 0x03, 0x00, 0x00, 0x02, 0x06, 0x01, 0x00, 0x04, 0x0b, 0x08, 0x00, 0x01, 0x00, 0x00, 0x00
        /*0020*/ 	.byte	0x00, 0x00, 0x00, 0x00


//--------------------- .nv.info._Z10initializePdS_diiiiiii --------------------------
	.section	.nv.info._Z10initializePdS_diiiiiii,"",@"SHT_CUDA_INFO"
	.sectionflags	@""
	.align	4


	//----- nvinfo : EIATTR_CUDA_API_VERSION
	.align		4
        /*0000*/ 	.byte	0x04, 0x37
        /*0002*/ 	.short	(.L_13 - .L_12)
.L_12:
        /*0004*/ 	.word	0x00000082


	//----- nvinfo : EIATTR_KPARAM_INFO
	.align		4
.L_13:
        /*0008*/ 	.byte	0x04, 0x17
        /*000a*/ 	.short	(.L_15 - .L_14)
.L_14:
        /*000c*/ 	.word	0x00000000
        /*0010*/ 	.short	0x0009
        /*0012*/ 	.short	0x0030
        /*0014*/ 	.byte	0x00, 0xf0, 0x11, 0x00


	//----- nvinfo : EIATTR_KPARAM_INFO
	.align		4
.L_15:
        /*0018*/ 	.byte	0x04, 0x17
        /*001a*/ 	.short	(.L_17 - .L_16)
.L_16:
        /*001c*/ 	.word	0x00000000
        /*0020*/ 	.short	0x0008
        /*0022*/ 	.short	0x002c
        /*0024*/ 	.byte	0x00, 0xf0, 0x11, 0x00


	//----- nvinfo : EIATTR_KPARAM_INFO
	.align		4
.L_17:
        /*0028*/ 	.byte	0x04, 0x17
        /*002a*/ 	.short	(.L_19 - .L_18)
.L_18:
        /*002c*/ 	.word	0x00000000
        /*0030*/ 	.short	0x0007
        /*0032*/ 	.short	0x0028
        /*0034*/ 	.byte	0x00, 0xf0, 0x11, 0x00


	//----- nvinfo : EIATTR_KPARAM_INFO
	.align		4
.L_19:
        /*0038*/ 	.byte	0x04, 0x17
        /*003a*/ 	.short	(.L_21 - .L_20)
.L_20:
        /*003c*/ 	.word	0x00000000
        /*0040*/ 	.short	0x0006
        /*0042*/ 	.short	0x0024
        /*0044*/ 	.byte	0x00, 0xf0, 0x11, 0x00


	//----- nvinfo : EIATTR_KPARAM_INFO
	.align		4
.L_21:
        /*0048*/ 	.byte	0x04, 0x17
        /*004a*/ 	.short	(.L_23 - .L_22)
.L_22:
        /*004c*/ 	.word	0x00000000
        /*0050*/ 	.short	0x0005
        /*0052*/ 	.short	0x0020
        /*0054*/ 	.byte	0x00, 0xf0, 0x11, 0x00


	//----- nvinfo : EIATTR_KPARAM_INFO
	.align		4
.L_23:
        /*0058*/ 	.byte	0x04, 0x17
        /*005a*/ 	.short	(.L_25 - .L_24)
.L_24:
        /*005c*/ 	.word	0x00000000
        /*0060*/ 	.short	0x0004
        /*0062*/ 	.short	0x001c
        /*0064*/ 	.byte	0x00, 0xf0, 0x11, 0x00


	//----- nvinfo : EIATTR_KPARAM_INFO
	.align		4
.L_25:
        /*0068*/ 	.byte	0x04, 0x17
        /*006a*/ 	.short	(.L_27 - .L_26)
.L_26:
        /*006c*/ 	.word	0x00000000
        /*0070*/ 	.short	0x0003
        /*0072*/ 	.short	0x0018
        /*0074*/ 	.byte	0x00, 0xf0, 0x11, 0x00


	//----- nvinfo : EIATTR_KPARAM_INFO
	.align		4
.L_27:
        /*0078*/ 	.byte	0x04, 0x17
        /*007a*/ 	.short	(.L_29 - .L_28)
.L_28:
        /*007c*/ 	.word	0x00000000
        /*0080*/ 	.short	0x0002
        /*0082*/ 	.short	0x0010
        /*0084*/ 	.byte	0x00, 0xf0, 0x21, 0x00


	//----- nvinfo : EIATTR_KPARAM_INFO
	.align		4
.L_29:
        /*0088*/ 	.byte	0x04, 0x17
        /*008a*/ 	.short	(.L_31 - .L_30)
.L_30:
        /*008c*/ 	.word	0x00000000
        /*0090*/ 	.short	0x0001
        /*0092*/ 	.short	0x0008
        /*0094*/ 	.byte	0x00, 0xf5, 0x21, 0x00


	//----- nvinfo : EIATTR_KPARAM_INFO
	.align		4
.L_31:
        /*0098*/ 	.byte	0x04, 0x17
        /*009a*/ 	.short	(.L_33 - .L_32)
.L_32:
        /*009c*/ 	.word	0x00000000
        /*00a0*/ 	.short	0x0000
        /*00a2*/ 	.short	0x0000
        /*00a4*/ 	.byte	0x00, 0xf5, 0x21, 0x00


	//----- nvinfo : EIATTR_SPARSE_MMA_MASK
	.align		4
.L_33:
        /*00a8*/ 	.byte	0x03, 0x50
        /*00aa*/ 	.short	0x0000


	//----- nvinfo : EIATTR_MAXREG_COUNT
	.align		4
        /*00ac*/ 	.byte	0x03, 0x1b
        /*00ae*/ 	.short	0x00ff


	//----- nvinfo : EIATTR_MERCURY_ISA_VERSION
	.align		4
        /*00b0*/ 	.byte	0x03, 0x5f
        /*00b2*/ 	.short	0x0101


	//----- nvinfo : EIATTR_VRC_CTA_INIT_COUNT
	.align		4
        /*00b4*/ 	.byte	0x02, 0x4a
	.zero		1
	.zero		1


	//----- nvinfo : EIATTR_EXIT_INSTR_OFFSETS
	.align		4
        /*00b8*/ 	.byte	0x04, 0x1c
        /*00ba*/ 	.short	(.L_35 - .L_34)


	//   ....[0]....
.L_34:
        /*00bc*/ 	.word	0x000001b0


	//   ....[1]....
        /*00c0*/ 	.word	0x000007f0


	//   ....[2]....
        /*00c4*/ 	.word	0x00000bf0


	//----- nvinfo : EIATTR_CRS_STACK_SIZE
	.align		4
.L_35:
        /*00c8*/ 	.byte	0x04, 0x1e
        /*00ca*/ 	.short	(.L_37 - .L_36)
.L_36:
        /*00cc*/ 	.word	0x00000000


	//----- nvinfo : EIATTR_CBANK_PARAM_SIZE
	.align		4
.L_37:
        /*00d0*/ 	.byte	0x03, 0x19
        /*00d2*/ 	.short	0x0034


	//----- nvinfo : EIATTR_PARAM_CBANK
	.align		4
        /*00d4*/ 	.byte	0x04, 0x0a
        /*00d6*/ 	.short	(.L_39 - .L_38)
	.align		4
.L_38:
        /*00d8*/ 	.word	index@(.nv.constant0._Z10initializePdS_diiiiiii)
        /*00dc*/ 	.short	0x0380
        /*00de*/ 	.short	0x0034


	//----- nvinfo : EIATTR_SW_WAR
	.align		4
.L_39:
        /*00e0*/ 	.byte	0x04, 0x36
        /*00e2*/ 	.short	(.L_41 - .L_40)
.L_40:
        /*00e4*/ 	.word	0x00000008
.L_41:


//--------------------- .nv.info._Z13upstream_5_3dPPdS_S_diiiiiii --------------------------
	.section	.nv.info._Z13upstream_5_3dPPdS_S_diiiiiii,"",@"SHT_CUDA_INFO"
	.sectionflags	@""
	.align	4


	//----- nvinfo : EIATTR_CUDA_API_VERSION
	.align		4
        /*0000*/ 	.byte	0x04, 0x37
        /*0002*/ 	.short	(.L_43 - .L_42)
.L_42:
        /*0004*/ 	.word	0x00000082


	//----- nvinfo : EIATTR_KPARAM_INFO
	.align		4
.L_43:
        /*0008*/ 	.byte	0x04, 0x17
        /*000a*/ 	.short	(.L_45 - .L_44)
.L_44:
        /*000c*/ 	.word	0x00000000
        /*0010*/ 	.short	0x000a
        /*0012*/ 	.short	0x0038
        /*0014*/ 	.byte	0x00, 0xf0, 0x11, 0x00


	//----- nvinfo : EIATTR_KPARAM_INFO
	.align		4
.L_45:
        /*0018*/ 	.byte	0x04, 0x17
        /*001a*/ 	.short	(.L_47 - .L_46)
.L_46:
        /*001c*/ 	.word	0x00000000
        /*0020*/ 	.short	0x0009
        /*0022*/ 	.short	0x0034
        /*0024*/ 	.byte	0x00, 0xf0, 0x11, 0x00


	//----- nvinfo : EIATTR_KPARAM_INFO
	.align		4
.L_47:
        /*0028*/ 	.byte	0x04, 0x17
        /*002a*/ 	.short	(.L_49 - .L_48)
.L_48:
        /*002c*/ 	.word	0x00000000
        /*0030*/ 	.short	0x0008
        /*0032*/ 	.short	0x0030
        /*0034*/ 	.byte	0x00, 0xf0, 0x11, 0x00


	//----- nvinfo : EIATTR_KPARAM_INFO
	.align		4
.L_49:
        /*0038*/ 	.byte	0x04, 0x17
        /*003a*/ 	.short	(.L_51 - .L_50)
.L_50:
        /*003c*/ 	.word	0x00000000
        /*0040*/ 	.short	0x0007
        /*0042*/ 	.short	0x002c
        /*0044*/ 	.byte	0x00, 0xf0, 0x11, 0x00


	//----- nvinfo : EIATTR_KPARAM_INFO
	.align		4
.L_51:
        /*0048*/ 	.byte	0x04, 0x17
        /*004a*/ 	.short	(.L_53 - .L_52)
.L_52:
        /*004c*/ 	.word	0x00000000
        /*0050*/ 	.short	0x0006
        /*0052*/ 	.short	0x0028
        /*0054*/ 	.byte	0x00, 0xf0, 0x11, 0x00


	//----- nvinfo : EIATTR_KPARAM_INFO
	.align		4
.L_53:
        /*0058*/ 	.byte	0x04, 0x17
        /*005a*/ 	.short	(.L_55 - .L_54)
.L_54:
        /*005c*/ 	.word	0x00000000
        /*0060*/ 	.short	0x0005
        /*0062*/ 	.short	0x0024
        /*0064*/ 	.byte	0x00, 0xf0, 0x11, 0x00


	//----- nvinfo : EIATTR_KPARAM_INFO
	.align		4
.L_55:
        /*0068*/ 	.byte	0x04, 0x17
        /*006a*/ 	.short	(.L_57 - .L_56)
.L_56:
        /*006c*/ 	.word	0x00000000
        /*0070*/ 	.short	0x0004
        /*0072*/ 	.short	0x0020
        /*0074*/ 	.byte	0x00, 0xf0, 0x11, 0x00


	//----- nvinfo : EIATTR_KPARAM_INFO
	.align		4
.L_57:
        /*0078*/ 	.byte	0x04, 0x17
        /*007a*/ 	.short	(.L_59 - .L_58)
.L_58:
        /*007c*/ 	.word	0x00000000
        /*0080*/ 	.short	0x0003
        /*0082*/ 	.short	0x0018
        /*0084*/ 	.byte	0x00, 0xf0, 0x21, 0x00


	//----- nvinfo : EIATTR_KPARAM_INFO
	.align		4
.L_59:
        /*0088*/ 	.byte	0x04, 0x17
        /*008a*/ 	.short	(.L_61 - .L_60)
.L_60:
        /*008c*/ 	.word	0x00000000
        /*0090*/ 	.short	0x0002
        /*0092*/ 	.short	0x0010
        /*0094*/ 	.byte	0x00, 0xf5, 0x21, 0x00


	//----- nvinfo : EIATTR_KPARAM_INFO
	.align		4
.L_61:
        /*0098*/ 	.byte	0x04, 0x17
        /*009a*/ 	.short	(.L_63 - .L_62)
.L_62:
        /*009c*/ 	.word	0x00000000
        /*00a0*/ 	.short	0x0001
        /*00a2*/ 	.short	0x0008
        /*00a4*/ 	.byte	0x00, 0xf5, 0x21, 0x00


	//----- nvinfo : EIATTR_KPARAM_INFO
	.align		4
.L_63:
        /*00a8*/ 	.byte	0x04, 0x17
        /*00aa*/ 	.short	(.L_65 - .L_64)
.L_64:
        /*00ac*/ 	.word	0x00000000
        /*00b0*/ 	.short	0x0000
        /*00b2*/ 	.short	0x0000
        /*00b4*/ 	.byte	0x00, 0xf5, 0x21, 0x00


	//----- nvinfo : EIATTR_SPARSE_MMA_MASK
	.align		4
.L_65:
        /*00b8*/ 	.byte	0x03, 0x50
        /*00ba*/ 	.short	0x0000


	//----- nvinfo : EIATTR_MAXREG_COUNT
	.align		4
        /*00bc*/ 	.byte	0x03, 0x1b
        /*00be*/ 	.short	0x00ff


	//----- nvinfo : EIATTR_MERCURY_ISA_VERSION
	.align		4
        /*00c0*/ 	.byte	0x03, 0x5f
        /*00c2*/ 	.short	0x0101


	//----- nvinfo : EIATTR_VRC_CTA_INIT_COUNT
	.align		4
        /*00c4*/ 	.byte	0x02, 0x4a
	.zero		1
	.zero		1


	//----- nvinfo : EIATTR_EXIT_INSTR_OFFSETS
	.align		4
        /*00c8*/ 	.byte	0x04, 0x1c
        /*00ca*/ 	.short	(.L_67 - .L_66)


	//   ....[0]....
.L_66:
        /*00cc*/ 	.word	0x000001b0


	//   ....[1]....
        /*00d0*/ 	.word	0x000008f0


	//   ....[2]....
        /*00d4*/ 	.word	0x00000f20


	//----- nvinfo : EIATTR_CRS_STACK_SIZE
	.align		4
.L_67:
        /*00d8*/ 	.byte	0x04, 0x1e
        /*00da*/ 	.short	(.L_69 - .L_68)
.L_68:
        /*00dc*/ 	.word	0x00000000


	//----- nvinfo : EIATTR_CBANK_PARAM_SIZE
	.align		4
.L_69:
        /*00e0*/ 	.byte	0x03, 0x19
        /*00e2*/ 	.short	0x003c


	//----- nvinfo : EIATTR_PARAM_CBANK
	.align		4
        /*00e4*/ 	.byte	0x04, 0x0a
        /*00e6*/ 	.short	(.L_71 - .L_70)
	.align		4
.L_70:
        /*00e8*/ 	.word	index@(.nv.constant0._Z13upstream_5_3dPPdS_S_diiiiiii)
        /*00ec*/ 	.short	0x0380
        /*00ee*/ 	.short	0x003c


	//----- nvinfo : EIATTR_SW_WAR
	.align		4
.L_71:
        /*00f0*/ 	.byte	0x04, 0x36
        /*00f2*/ 	.short	(.L_73 - .L_72)
.L_72:
        /*00f4*/ 	.word	0x00000008
.L_73:


//--------------------- .nv.callgraph             --------------------------
	.section	.nv.callgraph,"",@"SHT_CUDA_CALLGRAPH"
	.align	4
	.sectionentsize	8
	.align		4
        /*0000*/ 	.word	0x00000000
	.align		4
        /*0004*/ 	.word	0xffffffff
	.align		4
        /*0008*/ 	.word	0x00000000
	.align		4
        /*000c*/ 	.word	0xfffffffe
	.align		4
        /*0010*/ 	.word	0x00000000
	.align		4
        /*0014*/ 	.word	0xfffffffd
	.align		4
        /*0018*/ 	.word	0x00000000
	.align		4
        /*001c*/ 	.word	0xfffffffc


//--------------------- .text._Z10initializePdS_diiiiiii --------------------------
	.section	.text._Z10initializePdS_diiiiiii,"ax",@progbits
	.align	128
        .global         _Z10initializePdS_diiiiiii
        .type           _Z10initializePdS_diiiiiii,@function
        .size           _Z10initializePdS_diiiiiii,(.L_x_8 - _Z10initializePdS_diiiiiii)
        .other          _Z10initializePdS_diiiiiii,@"STO_CUDA_ENTRY STV_DEFAULT"
_Z10initializePdS_diiiiiii:
.text._Z10initializePdS_diiiiiii:
[----:B------:R-:W-:Y:S01]  /*0000*/  LDC R1, c[0x0][0x37c] ;  /* 0x0000df00ff017b82 */ /* 0x000fe20000000800 */
[----:B------:R-:W0:Y:S07]  /*0010*/  LDCU UR4, c[0x0][0x368] ;  /* 0x00006d00ff0477ac */ /* 0x000e2e0008000800 */
[----:B------:R-:W1:Y:S01]  /*0020*/  LDC R6, c[0x0][0x3a0] ;  /* 0x0000e800ff067b82 */ /* 0x000e620000000800 */
[----:B------:R-:W2:Y:S01]  /*0030*/  S2R R35, SR_TID.X ;  /* 0x0000000000237919 */ /* 0x000ea20000002100 */
[----:B------:R-:W2:Y:S01]  /*0040*/  LDCU UR5, c[0x0][0x360] ;  /* 0x00006c00ff0577ac */ /* 0x000ea20008000800 */
[----:B0-----:R-:W0:Y:S01]  /*0050*/  I2F.U32.RP R0, UR4 ;  /* 0x0000000400007d06 */ /* 0x001e220008209000 */
[----:B------:R-:W-:-:S07]  /*0060*/  ISETP.NE.U32.AND P2, PT, RZ, UR4, PT ;  /* 0x00000004ff007c0c */ /* 0x000fce000bf45070 */
[----:B0-----:R-:W0:Y:S02]  /*0070*/  MUFU.RCP R0, R0 ;  /* 0x0000000000007308 */ /* 0x001e240000001000 */
[----:B0-----:R-:W-:-:S06]  /*0080*/  IADD3 R2, PT, PT, R0, 0xffffffe, RZ ;  /* 0x0ffffffe00027810 */ /* 0x001fcc0007ffe0ff */
[----:B------:R0:W3:Y:S02]  /*0090*/  F2I.FTZ.U32.TRUNC.NTZ R3, R2 ;  /* 0x0000000200037305 */ /* 0x0000e4000021f000 */
[----:B0-----:R-:W-:Y:S01]  /*00a0*/  HFMA2 R2, -RZ, RZ, 0, 0 ;  /* 0x00000000ff027431 */ /* 0x001fe200000001ff */
[----:B---3--:R-:W-:-:S05]  /*00b0*/  IADD3 R5, PT, PT, RZ, -R3, RZ ;  /* 0x80000003ff057210 */ /* 0x008fca0007ffe0ff */
[----:B------:R-:W-:-:S04]  /*00c0*/  IMAD R5, R5, UR4, RZ ;  /* 0x0000000405057c24 */ /* 0x000fc8000f8e02ff */
[----:B------:R-:W-:Y:S02]  /*00d0*/  IMAD.HI.U32 R3, R3, R5, R2 ;  /* 0x0000000503037227 */ /* 0x000fe400078e0002 */
[----:B------:R-:W2:Y:S04]  /*00e0*/  S2R R2, SR_CTAID.X ;  /* 0x0000000000027919 */ /* 0x000ea80000002500 */
[----:B-1----:R-:W-:-:S05]  /*00f0*/  IMAD.HI.U32 R4, R3, R6, RZ ;  /* 0x0000000603047227 */ /* 0x002fca00078e00ff */
[----:B------:R-:W-:-:S05]  /*0100*/  IADD3 R3, PT, PT, -R4, RZ, RZ ;  /* 0x000000ff04037210 */ /* 0x000fca0007ffe1ff */
[----:B------:R-:W-:Y:S02]  /*0110*/  IMAD R0, R3, UR4, R6 ;  /* 0x0000000403007c24 */ /* 0x000fe4000f8e0206 */
[----:B------:R-:W0:Y:S03]  /*0120*/  LDC R6, c[0x0][0x3b0] ;  /* 0x0000ec00ff067b82 */ /* 0x000e260000000800 */
[----:B------:R-:W-:-:S13]  /*0130*/  ISETP.GE.U32.AND P0, PT, R0, UR4, PT ;  /* 0x0000000400007c0c */ /* 0x000fda000bf06070 */
[----:B------:R-:W-:Y:S01]  /*0140*/  @P0 IADD3 R0, PT, PT, R0, -UR4, RZ ;  /* 0x8000000400000c10 */ /* 0x000fe2000fffe0ff */
[----:B--2---:R-:W-:Y:S01]  /*0150*/  IMAD R35, R2, UR5, R35 ;  /* 0x0000000502237c24 */ /* 0x004fe2000f8e0223 */
[----:B------:R-:W-:Y:S02]  /*0160*/  @P0 IADD3 R4, PT, PT, R4, 0x1, RZ ;  /* 0x0000000104040810 */ /* 0x000fe40007ffe0ff */
[----:B------:R-:W-:Y:S02]  /*0170*/  ISETP.GE.U32.AND P1, PT, R0, UR4, PT ;  /* 0x0000000400007c0c */ /* 0x000fe4000bf26070 */
[----:B0-----:R-:W-:-:S11]  /*0180*/  ISETP.GE.AND P3, PT, R6, 0x1, PT ;  /* 0x000000010600780c */ /* 0x001fd60003f66270 */
[----:B------:R-:W-:Y:S02]  /*0190*/  @P1 IADD3 R4, PT, PT, R4, 0x1, RZ ;  /* 0x0000000104041810 */ /* 0x000fe40007ffe0ff */
[----:B------:R-:W-:Y:S01]  /*01a0*/  @!P2 LOP3.LUT R4, RZ, UR4, RZ, 0x33, !PT ;  /* 0x00000004ff04ac12 */ /* 0x000fe2000f8e33ff */
[----:B------:R-:W-:Y:S06]  /*01b0*/  @!P3 EXIT ;  /* 0x000000000000b94d */ /* 0x000fec0003800000 */
[----:B------:R-:W0:Y:S01]  /*01c0*/  I2F.U32.RP R0, R4 ;  /* 0x0000000400007306 */ /* 0x000e220000209000 */
[----:B------:R-:W1:Y:S01]  /*01d0*/  S2UR UR5, SR_CTAID.Y ;  /* 0x00000000000579c3 */ /* 0x000e620000002600 */
[----:B------:R-:W-:Y:S01]  /*01e0*/  IADD3 R5, PT, PT, RZ, -R4, RZ ;  /* 0x80000004ff057210 */ /* 0x000fe20007ffe0ff */
[----:B------:R-:W2:Y:S01]  /*01f0*/  S2R R8, SR_TID.Z ;  /* 0x0000000000087919 */ /* 0x000ea20000002300 */
[----:B------:R-:W-:Y:S01]  /*0200*/  ISETP.NE.U32.AND P2, PT, R4, RZ, PT ;  /* 0x000000ff0400720c */ /* 0x000fe20003f45070 */
[----:B------:R-:W-:Y:S01]  /*0210*/  IMAD R35, R35, R6, RZ ;  /* 0x0000000623237224 */ /* 0x000fe200078e02ff */
[----:B------:R-:W3:Y:S01]  /*0220*/  LDCU UR6, c[0x0][0x364] ;  /* 0x00006c80ff0677ac */ /* 0x000ee20008000800 */
[----:B------:R-:W3:Y:S01]  /*0230*/  S2R R7, SR_TID.Y ;  /* 0x0000000000077919 */ /* 0x000ee20000002200 */
[----:B------:R-:W-:Y:S01]  /*0240*/  MOV R11, 0xfffffffd ;  /* 0xfffffffd000b7802 */ /* 0x000fe20000000f00 */
[----:B------:R-:W-:Y:S01]  /*0250*/  BSSY.RECONVERGENT B0, `(.L_x_0) ;  /* 0x0000059000007945 */ /* 0x000fe20003800200 */
[----:B------:R-:W-:Y:S01]  /*0260*/  IADD3 R25, PT, PT, R35, 0x1, RZ ;  /* 0x0000000123197810 */ /* 0x000fe20007ffe0ff */
[----:B0-----:R-:W0:Y:S02]  /*0270*/  MUFU.RCP R0, R0 ;  /* 0x0000000000007308 */ /* 0x001e240000001000 */
[----:B0-----:R-:W-:-:S02]  /*0280*/  VIADD R2, R0, 0xffffffe ;  /* 0x0ffffffe00027836 */ /* 0x001fc40000000000 */
[----:B------:R-:W-:-:S04]  /*0290*/  IMAD.IADD R0, R35, 0x1, R6 ;  /* 0x0000000123007824 */ /* 0x000fc800078e0206 */
[----:B------:R0:W4:Y:S01]  /*02a0*/  F2I.FTZ.U32.TRUNC.NTZ R3, R2 ;  /* 0x0000000200037305 */ /* 0x000122000021f000 */
[----:B------:R-:W-:-:S04]  /*02b0*/  VIMNMX R6, PT, PT, R0, R25, !PT ;  /* 0x0000001900067248 */ /* 0x000fc80007fe0100 */
[----:B------:R-:W-:Y:S02]  /*02c0*/  IADD3 R6, PT, PT, -R35, R6, RZ ;  /* 0x0000000623067210 */ /* 0x000fe40007ffe1ff */
[----:B0-----:R-:W-:Y:S02]  /*02d0*/  MOV R2, RZ ;  /* 0x000000ff00027202 */ /* 0x001fe40000000f00 */
[----:B------:R-:W-:Y:S01]  /*02e0*/  LOP3.LUT R6, R6, 0x1, RZ, 0xc0, !PT ;  /* 0x0000000106067812 */ /* 0x000fe200078ec0ff */
[----:B----4-:R-:W-:-:S04]  /*02f0*/  IMAD R5, R5, R3, RZ ;  /* 0x0000000305057224 */ /* 0x010fc800078e02ff */
[----:B------:R-:W-:-:S06]  /*0300*/  IMAD.HI.U32 R3, R3, R5, R2 ;  /* 0x0000000503037227 */ /* 0x000fcc00078e0002 */
[----:B-1----:R-:W-:-:S05]  /*0310*/  IMAD.HI.U32 R5, R3, UR5, RZ ;  /* 0x0000000503057c27 */ /* 0x002fca000f8e00ff */
[----:B------:R-:W-:-:S05]  /*0320*/  IADD3 R3, PT, PT, -R5, RZ, RZ ;  /* 0x000000ff05037210 */ /* 0x000fca0007ffe1ff */
[----:B------:R-:W-:-:S05]  /*0330*/  IMAD R3, R4, R3, UR5 ;  /* 0x0000000504037e24 */ /* 0x000fca000f8e0203 */
[----:B------:R-:W-:-:S13]  /*0340*/  ISETP.GE.U32.AND P0, PT, R3, R4, PT ;  /* 0x000000040300720c */ /* 0x000fda0003f06070 */
[----:B------:R-:W-:Y:S02]  /*0350*/  @P0 IADD3 R3, PT, PT, -R4, R3, RZ ;  /* 0x0000000304030210 */ /* 0x000fe40007ffe1ff */
[----:B------:R-:W-:Y:S02]  /*0360*/  @P0 IADD3 R5, PT, PT, R5, 0x1, RZ ;  /* 0x0000000105050810 */ /* 0x000fe40007ffe0ff */
[----:B------:R-:W-:Y:S02]  /*0370*/  ISETP.GE.U32.AND P1, PT, R3, R4, PT ;  /* 0x000000040300720c */ /* 0x000fe40003f26070 */
[----:B------:R-:W0:Y:S01]  /*0380*/  LDC.64 R2, c[0x0][0x398] ;  /* 0x0000e600ff027b82 */ /* 0x000e220000000a00 */
[----:B------:R-:W-:-:S10]  /*0390*/  ISETP.NE.U32.AND P0, PT, R6, 0x1, PT ;  /* 0x000000010600780c */ /* 0x000fd40003f05070 */
[----:B------:R-:W-:Y:S02]  /*03a0*/  @P1 IADD3 R5, PT, PT, R5, 0x1, RZ ;  /* 0x0000000105051810 */ /* 0x000fe40007ffe0ff */
[----:B------:R-:W-:Y:S02]  /*03b0*/  @!P2 LOP3.LUT R5, RZ, R4, RZ, 0x33, !PT ;  /* 0x00000004ff05a212 */ /* 0x000fe400078e33ff */
[----:B------:R-:W-:Y:S02]  /*03c0*/  ISETP.GE.AND P1, PT, R25, R0, PT ;  /* 0x000000001900720c */ /* 0x000fe40003f26270 */
[C---:B------:R-:W-:Y:S01]  /*03d0*/  IADD3 R9, PT, PT, -R5.reuse, RZ, RZ ;  /* 0x000000ff05097210 */ /* 0x040fe20007ffe1ff */
[----:B--2---:R-:W-:-:S04]  /*03e0*/  IMAD R5, R5, UR4, R8 ;  /* 0x0000000405057c24 */ /* 0x004fc8000f8e0208 */
[----:B------:R-:W-:Y:S01]  /*03f0*/  IMAD R4, R4, R9, UR5 ;  /* 0x0000000504047e24 */ /* 0x000fe2000f8e0209 */
[----:B------:R-:W1:Y:S01]  /*0400*/  LDCU.64 UR4, c[0x0][0x358] ;  /* 0x00006b00ff0477ac */ /* 0x000e620008000a00 */
[C---:B------:R-:W-:Y:S01]  /*0410*/  IMAD R9, R5.reuse, 0x5, RZ ;  /* 0x0000000505097824 */ /* 0x040fe200078e02ff */
[----:B0-----:R-:W-:Y:S01]  /*0420*/  IADD3 R33, PT, PT, R2, 0x5, RZ ;  /* 0x0000000502217810 */ /* 0x001fe20007ffe0ff */
[----:B---3--:R-:W-:Y:S01]  /*0430*/  IMAD R4, R4, UR6, R7 ;  /* 0x0000000604047c24 */ /* 0x008fe2000f8e0207 */
[C---:B------:R-:W-:Y:S01]  /*0440*/  IADD3 R7, PT, PT, R5.reuse, 0x3, RZ ;  /* 0x0000000305077810 */ /* 0x040fe20007ffe0ff */
[----:B------:R-:W-:Y:S02]  /*0450*/  IMAD R6, R2, R11, -0xf ;  /* 0xfffffff102067424 */ /* 0x000fe400078e020b */
[--C-:B------:R-:W-:Y:S01]  /*0460*/  IMAD R8, R5, 0x5, R4.reuse ;  /* 0x0000000505087824 */ /* 0x100fe200078e0204 */
[----:B------:R-:W-:Y:S01]  /*0470*/  IADD3 R5, PT, PT, R9, 0x12, R4 ;  /* 0x0000001209057810 */ /* 0x000fe20007ffe004 */
[----:B------:R-:W-:-:S02]  /*0480*/  IMAD R7, R7, R2, R9 ;  /* 0x0000000207077224 */ /* 0x000fc400078e0209 */
[----:B------:R-:W-:Y:S02]  /*0490*/  IMAD R4, R8, 0x5, RZ ;  /* 0x0000000508047824 */ /* 0x000fe400078e02ff */
[----:B------:R-:W-:Y:S02]  /*04a0*/  VIADD R32, R7, 0xf ;  /* 0x0000000f07207836 */ /* 0x000fe40000000000 */
[----:B------:R-:W-:Y:S02]  /*04b0*/  IMAD R4, R5, R2, R4 ;  /* 0x0000000205047224 */ /* 0x000fe400078e0204 */
[-C--:B------:R-:W-:Y:S02]  /*04c0*/  IMAD R5, R6, R3.reuse, RZ ;  /* 0x0000000306057224 */ /* 0x080fe400078e02ff */
[-C--:B------:R-:W-:Y:S02]  /*04d0*/  IMAD R7, R33, R3.reuse, 0x19 ;  /* 0x0000001921077424 */ /* 0x080fe400078e0203 */
[----:B------:R-:W-:-:S02]  /*04e0*/  IMAD R32, R32, R3, R4 ;  /* 0x0000000320207224 */ /* 0x000fc400078e0204 */
[C---:B------:R-:W-:Y:S02]  /*04f0*/  IMAD R34, R2.reuse, -0xf, R5 ;  /* 0xfffffff102227824 */ /* 0x040fe400078e0205 */
[----:B------:R-:W-:Y:S01]  /*0500*/  IMAD R3, R2, 0x5, R7 ;  /* 0x0000000502037824 */ /* 0x000fe200078e0207 */
[----:B-1----:R-:W-:Y:S06]  /*0510*/  @P0 BRA `(.L_x_1) ;  /* 0x0000000000b00947 */ /* 0x002fec0003800000 */
[----:B------:R-:W0:Y:S01]  /*0520*/  LDC.64 R18, c[0x0][0x380] ;  /* 0x0000e000ff127b82 */ /* 0x000e220000000a00 */
[----:B------:R-:W-:Y:S01]  /*0530*/  IADD3 R27, PT, PT, R35, R32, RZ ;  /* 0x00000020231b7210 */ /* 0x000fe20007ffe0ff */
[----:B------:R-:W-:Y:S01]  /*0540*/  IMAD R4, R2, R11, -0xd ;  /* 0xfffffff302047424 */ /* 0x000fe200078e020b */
[----:B------:R-:W-:Y:S01]  /*0550*/  MOV R11, 0x3fb99999 ;  /* 0x3fb99999000b7802 */ /* 0x000fe20000000f00 */
[----:B------:R-:W-:Y:S01]  /*0560*/  IMAD.MOV.U32 R10, RZ, RZ, -0x66666666 ;  /* 0x9999999aff0a7424 */ /* 0x000fe200078e00ff */
[C---:B------:R-:W-:Y:S02]  /*0570*/  IADD3 R5, PT, PT, R27.reuse, 0x5b, RZ ;  /* 0x0000005b1b057810 */ /* 0x040fe40007ffe0ff */
[----:B------:R-:W-:Y:S02]  /*0580*/  IADD3 R8, PT, PT, R27, 0x5d, RZ ;  /* 0x0000005d1b087810 */ /* 0x000fe40007ffe0ff */
[----:B------:R-:W-:Y:S02]  /*0590*/  IADD3 R7, PT, PT, R4, R5, RZ ;  /* 0x0000000504077210 */ /* 0x000fe40007ffe0ff */
[----:B------:R-:W-:-:S02]  /*05a0*/  IADD3 R9, PT, PT, R5, -0x49, R34 ;  /* 0xffffffb705097810 */ /* 0x000fc40007ffe022 */
[----:B------:R-:W1:Y:S01]  /*05b0*/  LDC.64 R4, c[0x0][0x388] ;  /* 0x0000e200ff047b82 */ /* 0x000e620000000a00 */
[-C--:B------:R-:W-:Y:S02]  /*05c0*/  IADD3 R17, PT, PT, R3, R8.reuse, RZ ;  /* 0x0000000803117210 */ /* 0x080fe40007ffe0ff */
[----:B------:R-:W-:Y:S02]  /*05d0*/  IADD3 R21, PT, PT, R33, R8, RZ ;  /* 0x0000000821157210 */ /* 0x000fe40007ffe0ff */
[----:B------:R-:W-:Y:S01]  /*05e0*/  MOV R35, R25 ;  /* 0x0000001900237202 */ /* 0x000fe20000000f00 */
[----:B0-----:R-:W-:-:S04]  /*05f0*/  IMAD.WIDE R6, R7, 0x8, R18 ;  /* 0x0000000807067825 */ /* 0x001fc800078e0212 */
[----:B------:R-:W-:-:S04]  /*0600*/  IMAD.WIDE R8, R9, 0x8, R18 ;  /* 0x0000000809087825 */ /* 0x000fc800078e0212 */
[----:B------:R-:W-:-:S04]  /*0610*/  IMAD.WIDE R14, R33, 0x8, R6 ;  /* 0x00000008210e7825 */ /* 0x000fc800078e0206 */
[----:B------:R-:W-:-:S04]  /*0620*/  IMAD.WIDE R12, R27, 0x8, R18 ;  /* 0x000000081b0c7825 */ /* 0x000fc800078e0212 */
[--C-:B------:R-:W-:Y:S01]  /*0630*/  IMAD.WIDE R16, R17, 0x8, R18.reuse ;  /* 0x0000000811107825 */ /* 0x100fe200078e0212 */
[----:B------:R-:W-:Y:S03]  /*0640*/  STG.E.64 desc[UR4][R12.64+0x2d0], R10 ;  /* 0x0002d00a0c007986 */ /* 0x000fe6000c101b04 */
[----:B------:R-:W-:Y:S01]  /*0650*/  IMAD.WIDE R18, R21, 0x8, R18 ;  /* 0x0000000815127825 */ /* 0x000fe200078e0212 */
[----:B------:R-:W-:Y:S03]  /*0660*/  STG.E.64 desc[UR4][R12.64+0x2d8], R10 ;  /* 0x0002d80a0c007986 */ /* 0x000fe6000c101b04 */
[----:B------:R-:W-:Y:S01]  /*0670*/  IMAD.WIDE R20, R3, 0x8, R8 ;  /* 0x0000000803147825 */ /* 0x000fe200078e0208 */
[----:B------:R-:W-:Y:S03]  /*0680*/  STG.E.64 desc[UR4][R12.64+0x2e0], R10 ;  /* 0x0002e00a0c007986 */ /* 0x000fe6000c101b04 */
[----:B------:R-:W-:Y:S01]  /*0690*/  IMAD.WIDE R22, R33, 0x8, R14 ;  /* 0x0000000821167825 */ /* 0x000fe200078e020e */
[----:B------:R0:W-:Y:S03]  /*06a0*/  STG.E.64 desc[UR4][R6.64], R10 ;  /* 0x0000000a06007986 */ /* 0x0001e6000c101b04 */
[C---:B------:R-:W-:Y:S01]  /*06b0*/  IMAD.WIDE R28, R3.reuse, 0x8, R20 ;  /* 0x00000008031c7825 */ /* 0x040fe200078e0214 */
[----:B------:R2:W-:Y:S03]  /*06c0*/  STG.E.64 desc[UR4][R14.64], R10 ;  /* 0x0000000a0e007986 */ /* 0x0005e6000c101b04 */
[----:B------:R-:W-:Y:S01]  /*06d0*/  IMAD.WIDE R30, R3, 0x8, R16 ;  /* 0x00000008031e7825 */ /* 0x000fe200078e0210 */
[----:B------:R2:W-:Y:S03]  /*06e0*/  STG.E.64 desc[UR4][R22.64], R10 ;  /* 0x0000000a16007986 */ /* 0x0005e6000c101b04 */
[----:B------:R-:W-:Y:S01]  /*06f0*/  IMAD.WIDE R36, R33, 0x8, R18 ;  /* 0x0000000821247825 */ /* 0x000fe200078e0212 */
[----:B------:R2:W-:Y:S03]  /*0700*/  STG.E.64 desc[UR4][R8.64], R10 ;  /* 0x0000000a08007986 */ /* 0x0005e6000c101b04 */
[----:B0-----:R-:W-:-:S02]  /*0710*/  HFMA2 R6, -RZ, RZ, -0.0027332305908203125, -0.002735137939453125 ;  /* 0x9999999aff067431 */ /* 0x001fc400000001ff */
[----:B-1----:R-:W-:Y:S01]  /*0720*/  IMAD.WIDE R4, R27, 0x8, R4 ;  /* 0x000000081b047825 */ /* 0x002fe200078e0204 */
[----:B------:R2:W-:Y:S01]  /*0730*/  STG.E.64 desc[UR4][R20.64], R10 ;  /* 0x0000000a14007986 */ /* 0x0005e2000c101b04 */
[----:B------:R-:W-:-:S03]  /*0740*/  MOV R7, 0x3ff19999 ;  /* 0x3ff1999900077802 */ /* 0x000fc60000000f00 */
[----:B------:R2:W-:Y:S04]  /*0750*/  STG.E.64 desc[UR4][R28.64], R10 ;  /* 0x0000000a1c007986 */ /* 0x0005e8000c101b04 */
[----:B------:R2:W-:Y:S04]  /*0760*/  STG.E.64 desc[UR4][R12.64+0x2e8], R10 ;  /* 0x0002e80a0c007986 */ /* 0x0005e8000c101b04 */
[----:B------:R2:W-:Y:S04]  /*0770*/  STG.E.64 desc[UR4][R16.64], R10 ;  /* 0x0000000a10007986 */ /* 0x0005e8000c101b04 */
[----:B------:R2:W-:Y:S04]  /*0780*/  STG.E.64 desc[UR4][R30.64], R10 ;  /* 0x0000000a1e007986 */ /* 0x0005e8000c101b04 */
[----:B------:R2:W-:Y:S04]  /*0790*/  STG.E.64 desc[UR4][R18.64], R10 ;  /* 0x0000000a12007986 */ /* 0x0005e8000c101b04 */
[----:B------:R2:W-:Y:S04]  /*07a0*/  STG.E.64 desc[UR4][R36.64], R10 ;  /* 0x0000000a24007986 */ /* 0x0005e8000c101b04 */
[----:B------:R2:W-:Y:S04]  /*07b0*/  STG.E.64 desc[UR4][R12.64+0x2f0], R10 ;  /* 0x0002f00a0c007986 */ /* 0x0005e8000c101b04 */
[----:B------:R2:W-:Y:S04]  /*07c0*/  STG.E.64 desc[UR4][R12.64+0x2f8], R10 ;  /* 0x0002f80a0c007986 */ /* 0x0005e8000c101b04 */
[----:B------:R2:W-:Y:S02]  /*07d0*/  STG.E.64 desc[UR4][R4.64+0x2e8], R6 ;  /* 0x0002e80604007986 */ /* 0x0005e4000c101b04 */
.L_x_1:
[----:B------:R-:W-:Y:S05]  /*07e0*/  BSYNC.RECONVERGENT B0 ;  /* 0x0000000000007941 */ /* 0x000fea0003800200 */
.L_x_0:
[----:B------:R-:W-:Y:S05]  /*07f0*/  @P1 EXIT ;  /* 0x000000000000194d */ /* 0x000fea0003800000 */
.L_x_2:
[----:B0-2---:R-:W0:Y:S01]  /*0800*/  LDC.64 R14, c[0x0][0x380] ;  /* 0x0000e000ff0e7b82 */ /* 0x005e220000000a00 */
[----:B------:R-:W-:Y:S01]  /*0810*/  IADD3 R21, PT, PT, R32, R35, RZ ;  /* 0x0000002320157210 */ /* 0x000fe20007ffe0ff */
[----:B------:R-:W-:Y:S01]  /*0820*/  HFMA2 R30, -RZ, RZ, -0.0027332305908203125, -0.002735137939453125 ;  /* 0x9999999aff1e7431 */ /* 0x000fe200000001ff */
[----:B------:R-:W-:Y:S02]  /*0830*/  MOV R31, 0x3ff19999 ;  /* 0x3ff19999001f7802 */ /* 0x000fe40000000f00 */
[C---:B------:R-:W-:Y:S02]  /*0840*/  IADD3 R5, PT, PT, R21.reuse, 0x5b, RZ ;  /* 0x0000005b15057810 */ /* 0x040fe40007ffe0ff */
[----:B------:R-:W-:Y:S01]  /*0850*/  IADD3 R6, PT, PT, R21, 0x5d, RZ ;  /* 0x0000005d15067810 */ /* 0x000fe20007ffe0ff */
[----:B------:R-:W1:Y:S01]  /*0860*/  LDC.64 R18, c[0x0][0x388] ;  /* 0x0000e200ff127b82 */ /* 0x000e620000000a00 */
[--C-:B------:R-:W-:Y:S01]  /*0870*/  IADD3 R11, PT, PT, R34, -0x49, R5.reuse ;  /* 0xffffffb7220b7810 */ /* 0x100fe20007ffe005 */
[----:B------:R-:W-:Y:S01]  /*0880*/  IMAD R4, R2, -0x3, R5 ;  /* 0xfffffffd02047824 */ /* 0x000fe200078e0205 */
[----:B------:R-:W-:-:S02]  /*0890*/  IADD3 R13, PT, PT, R3, R6, RZ ;  /* 0x00000006030d7210 */ /* 0x000fc40007ffe0ff */
[----:B------:R-:W-:Y:S01]  /*08a0*/  IADD3 R17, PT, PT, R33, R6, RZ ;  /* 0x0000000621117210 */ /* 0x000fe20007ffe0ff */
[----:B------:R-:W-:Y:S02]  /*08b0*/  VIADD R7, R4, 0xfffffff3 ;  /* 0xfffffff304077836 */ /* 0x000fe40000000000 */
[----:B------:R-:W-:Y:S01]  /*08c0*/  HFMA2 R6, -RZ, RZ, -0.0027332305908203125, -0.002735137939453125 ;  /* 0x9999999aff067431 */ /* 0x000fe200000001ff */
[----:B------:R-:W-:-:S04]  /*08d0*/  IADD3 R35, PT, PT, R35, 0x2, RZ ;  /* 0x0000000223237810 */ /* 0x000fc80007ffe0ff */
[----:B------:R-:W-:Y:S01]  /*08e0*/  ISETP.GE.AND P0, PT, R35, R0, PT ;  /* 0x000000002300720c */ /* 0x000fe20003f06270 */
[----:B0-----:R-:W-:Y:S01]  /*08f0*/  IMAD.WIDE R4, R7, 0x8, R14 ;  /* 0x0000000807047825 */ /* 0x001fe200078e020e */
[----:B------:R-:W-:-:S03]  /*0900*/  MOV R7, 0x3fb99999 ;  /* 0x3fb9999900077802 */ /* 0x000fc60000000f00 */
[----:B------:R-:W-:-:S04]  /*0910*/  IMAD.WIDE R10, R11, 0x8, R14 ;  /* 0x000000080b0a7825 */ /* 0x000fc800078e020e */
[----:B------:R-:W-:-:S04]  /*0920*/  IMAD.WIDE R8, R21, 0x8, R14 ;  /* 0x0000000815087825 */ /* 0x000fc800078e020e */
[--C-:B------:R-:W-:Y:S01]  /*0930*/  IMAD.WIDE R12, R13, 0x8, R14.reuse ;  /* 0x000000080d0c7825 */ /* 0x100fe200078e020e */
[----:B------:R0:W-:Y:S03]  /*0940*/  STG.E.64 desc[UR4][R8.64+0x2d0], R6 ;  /* 0x0002d00608007986 */ /* 0x0001e6000c101b04 */
[----:B------:R-:W-:Y:S01]  /*0950*/  IMAD.WIDE R14, R17, 0x8, R14 ;  /* 0x00000008110e7825 */ /* 0x000fe200078e020e */
[----:B------:R0:W-:Y:S03]  /*0960*/  STG.E.64 desc[UR4][R8.64+0x2d8], R6 ;  /* 0x0002d80608007986 */ /* 0x0001e6000c101b04 */
[----:B------:R-:W-:Y:S01]  /*0970*/  IMAD.WIDE R16, R33, 0x8, R4 ;  /* 0x0000000821107825 */ /* 0x000fe200078e0204 */
[----:B------:R0:W-:Y:S03]  /*0980*/  STG.E.64 desc[UR4][R8.64+0x2e0], R6 ;  /* 0x0002e00608007986 */ /* 0x0001e6000c101b04 */
[----:B-1----:R-:W-:Y:S01]  /*0990*/  IMAD.WIDE R18, R21, 0x8, R18 ;  /* 0x0000000815127825 */ /* 0x002fe200078e0212 */
[----:B------:R0:W-:Y:S03]  /*09a0*/  STG.E.64 desc[UR4][R4.64], R6 ;  /* 0x0000000604007986 */ /* 0x0001e6000c101b04 */
[----:B------:R-:W-:Y:S01]  /*09b0*/  IMAD.WIDE R20, R3, 0x8, R10 ;  /* 0x0000000803147825 */ /* 0x000fe200078e020a */
[----:B------:R0:W-:Y:S03]  /*09c0*/  STG.E.64 desc[UR4][R16.64], R6 ;  /* 0x0000000610007986 */ /* 0x0001e6000c101b04 */
[----:B------:R-:W-:-:S04]  /*09d0*/  IMAD.WIDE R22, R33, 0x8, R16 ;  /* 0x0000000821167825 */ /* 0x000fc800078e0210 */
[C---:B------:R-:W-:Y:S01]  /*09e0*/  IMAD.WIDE R26, R3.reuse, 0x8, R20 ;  /* 0x00000008031a7825 */ /* 0x040fe200078e0214 */
[----:B------:R0:W-:Y:S03]  /*09f0*/  STG.E.64 desc[UR4][R22.64], R6 ;  /* 0x0000000616007986 */ /* 0x0001e6000c101b04 */
[----:B------:R-:W-:Y:S01]  /*0a00*/  IMAD.WIDE R24, R3, 0x8, R12 ;  /* 0x0000000803187825 */ /* 0x000fe200078e020c */
[----:B------:R0:W-:Y:S03]  /*0a10*/  STG.E.64 desc[UR4][R10.64], R6 ;  /* 0x000000060a007986 */ /* 0x0001e6000c101b04 */
[----:B------:R-:W-:Y:S01]  /*0a20*/  IMAD.WIDE R28, R33, 0x8, R14 ;  /* 0x00000008211c7825 */ /* 0x000fe200078e020e */
        /* <DEDUP_REMOVED lines=26> */
[----:B------:R0:W-:Y:S01]  /*0bd0*/  STG.E.64 desc[UR4][R18.64+0x2f0], R30 ;  /* 0x0002f01e12007986 */ /* 0x0001e2000c101b04 */
[----:B------:R-:W-:Y:S05]  /*0be0*/  @!P0 BRA `(.L_x_2) ;  /* 0xfffffffc00048947 */ /* 0x000fea000383ffff */
[----:B------:R-:W-:Y:S05]  /*0bf0*/  EXIT ;  /* 0x000000000000794d */ /* 0x000fea0003800000 */
.L_x_3:
[----:B------:R-:W-:-:S00]  /*0c00*/  BRA `(.L_x_3) ;  /* 0xfffffffc00fc7947 */ /* 0x000fc0000383ffff */
[----:B------:R-:W-:-:S00]  /*0c10*/  NOP ;  /* 0x0000000000007918 */ /* 0x000fc00000000000 */
        /* <DEDUP_REMOVED lines=14> */
.L_x_8:


//--------------------- .text._Z13upstream_5_3dPPdS_S_diiiiiii --------------------------
	.section	.text._Z13upstream_5_3dPPdS_S_diiiiiii,"ax",@progbits
	.align	128
        .global         _Z13upstream_5_3dPPdS_S_diiiiiii
        .type           _Z13upstream_5_3dPPdS_S_diiiiiii,@function
        .size           _Z13upstream_5_3dPPdS_S_diiiiiii,(.L_x_9 - _Z13upstream_5_3dPPdS_S_diiiiiii)
        .other          _Z13upstream_5_3dPPdS_S_diiiiiii,@"STO_CUDA_ENTRY STV_DEFAULT"
_Z13upstream_5_3dPPdS_S_diiiiiii:
.text._Z13upstream_5_3dPPdS_S_diiiiiii:
[----:B------:R-:W-:Y:S01]  /*0000*/  LDC R1, c[0x0][0x37c] ;  /* 0x0000df00ff017b82 */ /* 0x000fe20000000800 */
[----:B------:R-:W0:Y:S07]  /*0010*/  LDCU UR4, c[0x0][0x368] ;  /* 0x00006d00ff0477ac */ /* 0x000e2e0008000800 */
[----:B------:R-:W1:Y:S01]  /*0020*/  LDC R4, c[0x0][0x3a8] ;  /* 0x0000ea00ff047b82 */ /* 0x000e620000000800 */
[----:B------:R-:W2:Y:S07]  /*0030*/  LDCU UR5, c[0x0][0x360] ;  /* 0x00006c00ff0577ac */ /* 0x000eae0008000800 */
[----:B------:R-:W3:Y:S01]  /*0040*/  LDC R10, c[0x0][0x3b8] ;  /* 0x0000ee00ff0a7b82 */ /* 0x000ee20000000800 */
[----:B0-----:R-:W0:Y:S01]  /*0050*/  I2F.U32.RP R0, UR4 ;  /* 0x0000000400007d06 */ /* 0x001e220008209000 */
[----:B------:R-:W-:-:S07]  /*0060*/  ISETP.NE.U32.AND P2, PT, RZ, UR4, PT ;  /* 0x00000004ff007c0c */ /* 0x000fce000bf45070 */
[----:B0-----:R-:W0:Y:S01]  /*0070*/  MUFU.RCP R0, R0 ;  /* 0x0000000000007308 */ /* 0x001e220000001000 */
[----:B---3--:R-:W-:Y:S02]  /*0080*/  ISETP.GE.AND P3, PT, R10, 0x1, PT ;  /* 0x000000010a00780c */ /* 0x008fe40003f66270 */
[----:B0-----:R-:W-:-:S05]  /*0090*/  IADD3 R2, PT, PT, R0, 0xffffffe, RZ ;  /* 0x0ffffffe00027810 */ /* 0x001fca0007ffe0ff */
        /* <DEDUP_REMOVED lines=9> */
[----:B------:R-:W2:Y:S03]  /*0130*/  S2R R3, SR_TID.X ;  /* 0x0000000000037919 */ /* 0x000ea60000002100 */
[----:B------:R-:W-:-:S13]  /*0140*/  ISETP.GE.U32.AND P0, PT, R0, UR4, PT ;  /* 0x0000000400007c0c */ /* 0x000fda000bf06070 */
[----:B------:R-:W-:Y:S02]  /*0150*/  @P0 IADD3 R0, PT, PT, R0, -UR4, RZ ;  /* 0x8000000400000c10 */ /* 0x000fe4000fffe0ff */
[----:B------:R-:W-:Y:S02]  /*0160*/  @P0 IADD3 R6, PT, PT, R6, 0x1, RZ ;  /* 0x0000000106060810 */ /* 0x000fe40007ffe0ff */
[----:B------:R-:W-:Y:S01]  /*0170*/  ISETP.GE.U32.AND P1, PT, R0, UR4, PT ;  /* 0x0000000400007c0c */ /* 0x000fe2000bf26070 */
[----:B--2---:R-:W-:-:S12]  /*0180*/  IMAD R0, R2, UR5, R3 ;  /* 0x0000000502007c24 */ /* 0x004fd8000f8e0203 */
        /* <DEDUP_REMOVED lines=8> */
[----:B------:R-:W3:Y:S01]  /*0210*/  LDCU UR6, c[0x0][0x364] ;  /* 0x00006c80ff0677ac */ /* 0x000ee20008000800 */
[----:B------:R-:W-:Y:S01]  /*0220*/  MOV R13, 0xfffffffd ;  /* 0xfffffffd000d7802 */ /* 0x000fe20000000f00 */
[----:B------:R-:W3:Y:S01]  /*0230*/  S2R R9, SR_TID.Y ;  /* 0x0000000000097919 */ /* 0x000ee20000002200 */
[----:B------:R-:W-:Y:S01]  /*0240*/  BSSY.RECONVERGENT B0, `(.L_x_4) ;  /* 0x000006a000007945 */ /* 0x000fe20003800200 */
[----:B0-----:R-:W0:Y:S02]  /*0250*/  MUFU.RCP R4, R4 ;  /* 0x0000000400047308 */ /* 0x001e240000001000 */
[----:B0-----:R-:W-:-:S06]  /*0260*/  IADD3 R2, PT, PT, R4, 0xffffffe, RZ ;  /* 0x0ffffffe04027810 */ /* 0x001fcc0007ffe0ff */
[----:B------:R0:W4:Y:S02]  /*0270*/  F2I.FTZ.U32.TRUNC.NTZ R3, R2 ;  /* 0x0000000200037305 */ /* 0x000124000021f000 */
[----:B0-----:R-:W-:Y:S01]  /*0280*/  MOV R2, RZ ;  /* 0x000000ff00027202 */ /* 0x001fe20000000f00 */
[----:B----4-:R-:W-:-:S04]  /*0290*/  IMAD R5, R5, R3, RZ ;  /* 0x0000000305057224 */ /* 0x010fc800078e02ff */
[----:B------:R-:W-:Y:S02]  /*02a0*/  IMAD.HI.U32 R3, R3, R5, R2 ;  /* 0x0000000503037227 */ /* 0x000fe400078e0002 */
[----:B------:R-:W0:Y:S04]  /*02b0*/  LDC.64 R4, c[0x0][0x3a0] ;  /* 0x0000e800ff047b82 */ /* 0x000e280000000a00 */
[----:B-1----:R-:W-:-:S05]  /*02c0*/  IMAD.HI.U32 R7, R3, UR5, RZ ;  /* 0x0000000503077c27 */ /* 0x002fca000f8e00ff */
[----:B------:R-:W-:-:S05]  /*02d0*/  IADD3 R3, PT, PT, -R7, RZ, RZ ;  /* 0x000000ff07037210 */ /* 0x000fca0007ffe1ff */
[----:B------:R-:W-:-:S05]  /*02e0*/  IMAD R3, R6, R3, UR5 ;  /* 0x0000000506037e24 */ /* 0x000fca000f8e0203 */
[----:B------:R-:W-:-:S13]  /*02f0*/  ISETP.GE.U32.AND P0, PT, R3, R6, PT ;  /* 0x000000060300720c */ /* 0x000fda0003f06070 */
[----:B------:R-:W-:Y:S02]  /*0300*/  @P0 IADD3 R3, PT, PT, -R6, R3, RZ ;  /* 0x0000000306030210 */ /* 0x000fe40007ffe1ff */
[----:B------:R-:W-:Y:S02]  /*0310*/  @P0 IADD3 R7, PT, PT, R7, 0x1, RZ ;  /* 0x0000000107070810 */ /* 0x000fe40007ffe0ff */
[----:B------:R-:W-:Y:S01]  /*0320*/  ISETP.GE.U32.AND P1, PT, R3, R6, PT ;  /* 0x000000060300720c */ /* 0x000fe20003f26070 */
[----:B------:R-:W-:-:S05]  /*0330*/  IMAD R3, R0, R10, RZ ;  /* 0x0000000a00037224 */ /* 0x000fca00078e02ff */
[C---:B------:R-:W-:Y:S02]  /*0340*/  IADD3 R0, PT, PT, R3.reuse, R10, RZ ;  /* 0x0000000a03007210 */ /* 0x040fe40007ffe0ff */
[----:B------:R-:W-:-:S04]  /*0350*/  IADD3 R41, PT, PT, R3, 0x1, RZ ;  /* 0x0000000103297810 */ /* 0x000fc80007ffe0ff */
[----:B------:R-:W-:Y:S02]  /*0360*/  VIMNMX R2, PT, PT, R0, R41, !PT ;  /* 0x0000002900027248 */ /* 0x000fe40007fe0100 */
[----:B------:R-:W-:Y:S02]  /*0370*/  @P1 IADD3 R7, PT, PT, R7, 0x1, RZ ;  /* 0x0000000107071810 */ /* 0x000fe40007ffe0ff */
[----:B------:R-:W-:Y:S02]  /*0380*/  @!P2 LOP3.LUT R7, RZ, R6, RZ, 0x33, !PT ;  /* 0x00000006ff07a212 */ /* 0x000fe400078e33ff */
[----:B------:R-:W-:Y:S02]  /*0390*/  IADD3 R2, PT, PT, -R3, R2, RZ ;  /* 0x0000000203027210 */ /* 0x000fe40007ffe1ff */
[C---:B------:R-:W-:Y:S01]  /*03a0*/  IADD3 R11, PT, PT, -R7.reuse, RZ, RZ ;  /* 0x000000ff070b7210 */ /* 0x040fe20007ffe1ff */
[----:B--2---:R-:W-:Y:S01]  /*03b0*/  IMAD R7, R7, UR4, R8 ;  /* 0x0000000407077c24 */ /* 0x004fe2000f8e0208 */
[----:B------:R-:W-:Y:S01]  /*03c0*/  LOP3.LUT R2, R2, 0x1, RZ, 0xc0, !PT ;  /* 0x0000000102027812 */ /* 0x000fe200078ec0ff */
[----:B0-----:R-:W-:Y:S01]  /*03d0*/  IMAD R8, R4, R13, -0xf ;  /* 0xfffffff104087424 */ /* 0x001fe200078e020d */
[----:B------:R-:W-:Y:S01]  /*03e0*/  ISETP.GE.AND P1, PT, R41, R0, PT ;  /* 0x000000002900720c */ /* 0x000fe20003f26270 */
[----:B------:R-:W-:Y:S01]  /*03f0*/  IMAD R6, R6, R11, UR5 ;  /* 0x0000000506067e24 */ /* 0x000fe2000f8e020b */
[----:B------:R-:W-:Y:S01]  /*0400*/  ISETP.NE.U32.AND P0, PT, R2, 0x1, PT ;  /* 0x000000010200780c */ /* 0x000fe20003f05070 */
[C---:B------:R-:W-:Y:S01]  /*0410*/  IMAD R11, R7.reuse, 0x5, RZ ;  /* 0x00000005070b7824 */ /* 0x040fe200078e02ff */
[----:B------:R-:W0:Y:S01]  /*0420*/  LDCU.64 UR4, c[0x0][0x358] ;  /* 0x00006b00ff0477ac */ /* 0x000e220008000a00 */
[----:B---3--:R-:W-:Y:S01]  /*0430*/  IMAD R6, R6, UR6, R9 ;  /* 0x0000000606067c24 */ /* 0x008fe2000f8e0209 */
[----:B------:R-:W-:Y:S01]  /*0440*/  IADD3 R9, PT, PT, R7, 0x3, RZ ;  /* 0x0000000307097810 */ /* 0x000fe20007ffe0ff */
[----:B------:R-:W-:-:S02]  /*0450*/  IMAD R43, R8, R5, RZ ;  /* 0x00000005082b7224 */ /* 0x000fc400078e02ff */
[--C-:B------:R-:W-:Y:S01]  /*0460*/  IMAD R2, R7, 0x5, R6.reuse ;  /* 0x0000000507027824 */ /* 0x100fe200078e0206 */
[----:B------:R-:W-:Y:S01]  /*0470*/  IADD3 R7, PT, PT, R11, 0x12, R6 ;  /* 0x000000120b077810 */ /* 0x000fe20007ffe006 */
[-C--:B------:R-:W-:Y:S02]  /*0480*/  IMAD R9, R9, R4.reuse, R11 ;  /* 0x0000000409097224 */ /* 0x080fe400078e020b */
[----:B------:R-:W-:Y:S01]  /*0490*/  IMAD R6, R2, 0x5, RZ ;  /* 0x0000000502067824 */ /* 0x000fe200078e02ff */
[C---:B------:R-:W-:Y:S01]  /*04a0*/  IADD3 R2, PT, PT, R4.reuse, 0x5, RZ ;  /* 0x0000000504027810 */ /* 0x040fe20007ffe0ff */
[----:B------:R-:W-:Y:S01]  /*04b0*/  IMAD R43, R4, -0xf, R43 ;  /* 0xfffffff1042b7824 */ /* 0x000fe200078e022b */
[----:B------:R-:W-:Y:S01]  /*04c0*/  IADD3 R42, PT, PT, R9, 0xf, RZ ;  /* 0x0000000f092a7810 */ /* 0x000fe20007ffe0ff */
[----:B------:R-:W-:Y:S02]  /*04d0*/  IMAD R6, R7, R4, R6 ;  /* 0x0000000407067224 */ /* 0x000fe400078e0206 */
[----:B------:R-:W-:-:S02]  /*04e0*/  IMAD R7, R2, R5, 0x19 ;  /* 0x0000001902077424 */ /* 0x000fc400078e0205 */
[----:B------:R-:W-:Y:S02]  /*04f0*/  IMAD R42, R42, R5, R6 ;  /* 0x000000052a2a7224 */ /* 0x000fe400078e0206 */
[----:B------:R-:W-:Y:S01]  /*0500*/  IMAD R5, R4, 0x5, R7 ;  /* 0x0000000504057824 */ /* 0x000fe200078e0207 */
[----:B0-----:R-:W-:Y:S06]  /*0510*/  @P0 BRA `(.L_x_5) ;  /* 0x0000000000f00947 */ /* 0x001fec0003800000 */
[----:B------:R-:W0:Y:S01]  /*0520*/  LDC.64 R36, c[0x0][0x388] ;  /* 0x0000e200ff247b82 */ /* 0x000e220000000a00 */
[----:B------:R-:W-:Y:S01]  /*0530*/  IADD3 R3, PT, PT, R3, R42, RZ ;  /* 0x0000002a03037210 */ /* 0x000fe20007ffe0ff */
[----:B------:R-:W-:-:S03]  /*0540*/  IMAD R6, R4, R13, -0xc ;  /* 0xfffffff404067424 */ /* 0x000fc600078e020d */
[C---:B------:R-:W-:Y:S02]  /*0550*/  IADD3 R7, PT, PT, R3.reuse, 0x5a, RZ ;  /* 0x0000005a03077810 */ /* 0x040fe40007ffe0ff */
[----:B------:R-:W-:Y:S02]  /*0560*/  IADD3 R8, PT, PT, R3, 0x5d, RZ ;  /* 0x0000005d03087810 */ /* 0x000fe40007ffe0ff */
[----:B------:R-:W-:Y:S02]  /*0570*/  IADD3 R21, PT, PT, R6, R7, RZ ;  /* 0x0000000706157210 */ /* 0x000fe40007ffe0ff */
[----:B------:R-:W-:Y:S02]  /*0580*/  IADD3 R7, PT, PT, R7, -0x48, R43 ;  /* 0xffffffb807077810 */ /* 0x000fe40007ffe02b */
[-C--:B------:R-:W-:Y:S02]  /*0590*/  IADD3 R27, PT, PT, R2, R8.reuse, RZ ;  /* 0x00000008021b7210 */ /* 0x080fe40007ffe0ff */
[----:B------:R-:W-:Y:S01]  /*05a0*/  IADD3 R9, PT, PT, R5, R8, RZ ;  /* 0x0000000805097210 */ /* 0x000fe20007ffe0ff */
[----:B0-----:R-:W-:-:S04]  /*05b0*/  IMAD.WIDE R20, R21, 0x8, R36 ;  /* 0x0000000815147825 */ /* 0x001fc800078e0224 */
[----:B------:R-:W-:-:S04]  /*05c0*/  IMAD.WIDE R6, R7, 0x8, R36 ;  /* 0x0000000807067825 */ /* 0x000fc800078e0224 */
[----:B------:R-:W-:Y:S02]  /*05d0*/  IMAD.WIDE R28, R2, 0x8, R20 ;  /* 0x00000008021c7825 */ /* 0x000fe400078e0214 */
[----:B------:R-:W2:Y:S02]  /*05e0*/  LDG.E.64 R20, desc[UR4][R20.64] ;  /* 0x0000000414147981 */ /* 0x000ea4000c1e1b00 */
[----:B------:R-:W-:Y:S02]  /*05f0*/  IMAD.WIDE R10, R5, 0x8, R6 ;  /* 0x00000008050a7825 */ /* 0x000fe400078e0206 */
[----:B------:R-:W2:Y:S02]  /*0600*/  LDG.E.64 R6, desc[UR4][R6.64] ;  /* 0x0000000406067981 */ /* 0x000ea4000c1e1b00 */
[----:B------:R-:W-:-:S04]  /*0610*/  IMAD.WIDE R26, R27, 0x8, R36 ;  /* 0x000000081b1a7825 */ /* 0x000fc800078e0224 */
[----:B------:R-:W-:-:S04]  /*0620*/  IMAD.WIDE R8, R9, 0x8, R36 ;  /* 0x0000000809087825 */ /* 0x000fc800078e0224 */
[C---:B------:R-:W-:Y:S02]  /*0630*/  IMAD.WIDE R30, R2.reuse, 0x8, R28 ;  /* 0x00000008021e7825 */ /* 0x040fe400078e021c */
[----:B------:R-:W3:Y:S02]  /*0640*/  LDG.E.64 R28, desc[UR4][R28.64] ;  /* 0x000000041c1c7981 */ /* 0x000ee4000c1e1b00 */
[C---:B------:R-:W-:Y:S02]  /*0650*/  IMAD.WIDE R12, R5.reuse, 0x8, R10 ;  /* 0x00000008050c7825 */ /* 0x040fe400078e020a */
[----:B------:R-:W4:Y:S02]  /*0660*/  LDG.E.64 R30, desc[UR4][R30.64] ;  /* 0x000000041e1e7981 */ /* 0x000f24000c1e1b00 */
[----:B------:R-:W-:Y:S02]  /*0670*/  IMAD.WIDE R32, R2, 0x8, R26 ;  /* 0x0000000802207825 */ /* 0x000fe400078e021a */
[----:B------:R-:W4:Y:S02]  /*0680*/  LDG.E.64 R12, desc[UR4][R12.64] ;  /* 0x000000040c0c7981 */ /* 0x000f24000c1e1b00 */
[----:B------:R-:W-:-:S02]  /*0690*/  IMAD.WIDE R34, R5, 0x8, R8 ;  /* 0x0000000805227825 */ /* 0x000fc400078e0208 */
[----:B------:R-:W5:Y:S02]  /*06a0*/  LDG.E.64 R32, desc[UR4][R32.64] ;  /* 0x0000000420207981 */ /* 0x000f64000c1e1b00 */
[----:B------:R-:W-:Y:S02]  /*06b0*/  IMAD.WIDE R36, R3, 0x8, R36 ;  /* 0x0000000803247825 */ /* 0x000fe400078e0224 */
[----:B------:R-:W5:Y:S04]  /*06c0*/  LDG.E.64 R34, desc[UR4][R34.64] ;  /* 0x0000000422227981 */ /* 0x000f68000c1e1b00 */
[----:B------:R-:W3:Y:S04]  /*06d0*/  LDG.E.64 R22, desc[UR4][R36.64+0x2e0] ;  /* 0x0002e00424167981 */ /* 0x000ee8000c1e1b00 */
[----:B------:R-:W3:Y:S04]  /*06e0*/  LDG.E.64 R10, desc[UR4][R10.64] ;  /* 0x000000040a0a7981 */ /* 0x000ee8000c1e1b00 */
[----:B------:R-:W3:Y:S04]  /*06f0*/  LDG.E.64 R26, desc[UR4][R26.64] ;  /* 0x000000041a1a7981 */ /* 0x000ee8000c1e1b00 */
[----:B------:R-:W3:Y:S04]  /*0700*/  LDG.E.64 R8, desc[UR4][R8.64] ;  /* 0x0000000408087981 */ /* 0x000ee8000c1e1b00 */
[----:B------:R-:W3:Y:S04]  /*0710*/  LDG.E.64 R24, desc[UR4][R36.64+0x2f8] ;  /* 0x0002f80424187981 */ /* 0x000ee8000c1e1b00 */
[----:B------:R-:W3:Y:S04]  /*0720*/  LDG.E.64 R18, desc[UR4][R36.64+0x2d8] ;  /* 0x0002d80424127981 */ /* 0x000ee8000c1e1b00 */
[----:B------:R-:W3:Y:S04]  /*0730*/  LDG.E.64 R16, desc[UR4][R36.64+0x2f0] ;  /* 0x0002f00424107981 */ /* 0x000ee8000c1e1b00 */
[----:B------:R-:W3:Y:S04]  /*0740*/  LDG.E.64 R14, desc[UR4][R36.64+0x2d0] ;  /* 0x0002d004240e7981 */ /* 0x000ee8000c1e1b00 */
[----:B------:R-:W3:Y:S01]  /*0750*/  LDG.E.64 R38, desc[UR4][R36.64+0x2e8] ;  /* 0x0002e80424267981 */ /* 0x000ee2000c1e1b00 */
[----:B--2---:R-:W-:-:S02]  /*0760*/  DADD R6, R20, R6 ;  /* 0x0000000014067229 */ /* 0x004fc40000000006 */
[----:B----4-:R-:W-:Y:S02]  /*0770*/  DADD R12, R30, R12 ;  /* 0x000000001e0c7229 */ /* 0x010fe4000000000c */
[----:B-----5:R-:W-:-:S06]  /*0780*/  DADD R32, R32, R34 ;  /* 0x0000000020207229 */ /* 0x020fcc0000000022 */
[----:B---3--:R-:W-:Y:S02]  /*0790*/  DADD R12, R22, R12 ;  /* 0x00000000160c7229 */ /* 0x008fe4000000000c */
[----:B------:R-:W-:Y:S02]  /*07a0*/  DADD R10, R28, R10 ;  /* 0x000000001c0a7229 */ /* 0x000fe4000000000a */
[----:B------:R-:W-:Y:S02]  /*07b0*/  DADD R8, R26, R8 ;  /* 0x000000001a087229 */ /* 0x000fe40000000008 */
[----:B------:R-:W-:Y:S02]  /*07c0*/  DADD R24, R24, R32 ;  /* 0x0000000018187229 */ /* 0x000fe40000000020 */
[----:B------:R-:W-:Y:S02]  /*07d0*/  DMUL R12, R12, -60 ;  /* 0xc04e00000c0c7828 */ /* 0x000fe40000000000 */
[----:B------:R-:W-:-:S02]  /*07e0*/  DADD R10, R18, R10 ;  /* 0x00000000120a7229 */ /* 0x000fc4000000000a */
[----:B------:R-:W-:Y:S02]  /*07f0*/  DADD R8, R16, R8 ;  /* 0x0000000010087229 */ /* 0x000fe40000000008 */
[----:B------:R-:W-:Y:S02]  /*0800*/  DMUL R24, R24, -3 ;  /* 0xc008000018187828 */ /* 0x000fe40000000000 */
[----:B------:R-:W-:Y:S02]  /*0810*/  DADD R6, R14, R6 ;  /* 0x000000000e067229 */ /* 0x000fe40000000006 */
[----:B------:R-:W-:Y:S01]  /*0820*/  DFMA R10, R10, 15, R12 ;  /* 0x402e00000a0a782b */ /* 0x000fe2000000000c */
[----:B------:R-:W0:Y:S03]  /*0830*/  LDC.64 R14, c[0x0][0x390] ;  /* 0x0000e400ff0e7b82 */ /* 0x000e260000000a00 */
[----:B------:R-:W-:-:S02]  /*0840*/  DFMA R8, R8, 30, R24 ;  /* 0x403e00000808782b */ /* 0x000fc40000000018 */
[----:B------:R-:W-:-:S03]  /*0850*/  DADD R6, R6, R6 ;  /* 0x0000000006067229 */ /* 0x000fc60000000006 */
[----:B------:R-:W1:Y:S03]  /*0860*/  LDC.64 R12, c[0x0][0x398] ;  /* 0x0000e600ff0c7b82 */ /* 0x000e660000000a00 */
[----:B------:R-:W-:Y:S02]  /*0870*/  DFMA R8, R38, 20, R8 ;  /* 0x403400002608782b */ /* 0x000fe40000000008 */
[----:B------:R-:W-:-:S08]  /*0880*/  DADD R6, -R6, R10 ;  /* 0x0000000006067229 */ /* 0x000fd0000000010a */
[----:B------:R-:W-:Y:S01]  /*0890*/  DADD R6, R6, R8 ;  /* 0x0000000006067229 */ /* 0x000fe20000000008 */
[----:B0-----:R-:W-:-:S07]  /*08a0*/  IMAD.WIDE R8, R3, 0x8, R14 ;  /* 0x0000000803087825 */ /* 0x001fce00078e020e */
[----:B-1----:R-:W-:-:S07]  /*08b0*/  DMUL R6, R6, R12 ;  /* 0x0000000c06067228 */ /* 0x002fce0000000000 */
[----:B------:R0:W-:Y:S01]  /*08c0*/  STG.E.64 desc[UR4][R8.64+0x2e8], R6 ;  /* 0x0002e80608007986 */ /* 0x0001e2000c101b04 */
[----:B------:R-:W-:-:S07]  /*08d0*/  MOV R3, R41 ;  /* 0x0000002900037202 */ /* 0x000fce0000000f00 */
.L_x_5:
[----:B------:R-:W-:Y:S05]  /*08e0*/  BSYNC.RECONVERGENT B0 ;  /* 0x0000000000007941 */ /* 0x000fea0003800200 */
.L_x_4:
[----:B------:R-:W-:Y:S05]  /*08f0*/  @P1 EXIT ;  /* 0x000000000000194d */ /* 0x000fea0003800000 */
.L_x_6:
[----:B-1----:R-:W1:Y:S01]  /*0900*/  LDC.64 R22, c[0x0][0x388] ;  /* 0x0000e200ff167b82 */ /* 0x002e620000000a00 */
[----:B------:R-:W-:-:S04]  /*0910*/  IADD3 R44, PT, PT, R42, R3, RZ ;  /* 0x000000032a2c7210 */ /* 0x000fc80007ffe0ff */
[----:B0-----:R-:W-:-:S04]  /*0920*/  IADD3 R6, PT, PT, R44, 0x5a, RZ ;  /* 0x0000005a2c067810 */ /* 0x001fc80007ffe0ff */
[--C-:B------:R-:W-:Y:S01]  /*0930*/  IADD3 R11, PT, PT, R43, -0x48, R6.reuse ;  /* 0xffffffb82b0b7810 */ /* 0x100fe20007ffe006 */
[----:B------:R-:W-:-:S05]  /*0940*/  IMAD R7, R4, -0x3, R6 ;  /* 0xfffffffd04077824 */ /* 0x000fca00078e0206 */
[----:B------:R-:W-:Y:S01]  /*0950*/  IADD3 R9, PT, PT, R7, -0xc, RZ ;  /* 0xfffffff407097810 */ /* 0x000fe20007ffe0ff */
[----:B-1----:R-:W-:-:S04]  /*0960*/  IMAD.WIDE R6, R11, 0x8, R22 ;  /* 0x000000080b067825 */ /* 0x002fc800078e0216 */
[----:B------:R-:W-:Y:S01]  /*0970*/  IMAD.WIDE R8, R9, 0x8, R22 ;  /* 0x0000000809087825 */ /* 0x000fe200078e0216 */
[----:B------:R-:W2:Y:S03]  /*0980*/  LDG.E.64 R24, desc[UR4][R6.64] ;  /* 0x0000000406187981 */ /* 0x000ea6000c1e1b00 */
[C---:B------:R-:W-:Y:S01]  /*0990*/  IMAD.WIDE R10, R5.reuse, 0x8, R6 ;  /* 0x00000008050a7825 */ /* 0x040fe200078e0206 */
[----:B------:R-:W2:Y:S03]  /*09a0*/  LDG.E.64 R26, desc[UR4][R8.64] ;  /* 0x00000004081a7981 */ /* 0x000ea6000c1e1b00 */
[C---:B------:R-:W-:Y:S01]  /*09b0*/  IMAD.WIDE R12, R2.reuse, 0x8, R8 ;  /* 0x00000008020c7825 */ /* 0x040fe200078e0208 */
[----:B------:R-:W3:Y:S03]  /*09c0*/  LDG.E.64 R34, desc[UR4][R10.64] ;  /* 0x000000040a227981 */ /* 0x000ee6000c1e1b00 */
[----:B------:R-:W-:Y:S01]  /*09d0*/  IMAD.WIDE R14, R5, 0x8, R10 ;  /* 0x00000008050e7825 */ /* 0x000fe200078e020a */
[----:B------:R-:W3:Y:S03]  /*09e0*/  LDG.E.64 R36, desc[UR4][R12.64] ;  /* 0x000000040c247981 */ /* 0x000ee6000c1e1b00 */
[----:B------:R-:W-:Y:S01]  /*09f0*/  IMAD.WIDE R16, R2, 0x8, R12 ;  /* 0x0000000802107825 */ /* 0x000fe200078e020c */
[----:B------:R-:W4:Y:S04]  /*0a00*/  LDG.E.64 R28, desc[UR4][R14.64] ;  /* 0x000000040e1c7981 */ /* 0x000f28000c1e1b00 */
[----:B------:R-:W4:Y:S01]  /*0a10*/  LDG.E.64 R20, desc[UR4][R16.64] ;  /* 0x0000000410147981 */ /* 0x000f22000c1e1b00 */
[----:B------:R-:W-:-:S05]  /*0a20*/  IMAD.WIDE R18, R44, 0x8, R22 ;  /* 0x000000082c127825 */ /* 0x000fca00078e0216 */
[----:B------:R-:W5:Y:S04]  /*0a30*/  LDG.E.64 R32, desc[UR4][R18.64+0x2e0] ;  /* 0x0002e00412207981 */ /* 0x000f68000c1e1b00 */
[----:B------:R-:W2:Y:S04]  /*0a40*/  LDG.E.64 R38, desc[UR4][R18.64+0x2d8] ;  /* 0x0002d80412267981 */ /* 0x000ea8000c1e1b00 */
[----:B------:R-:W2:Y:S04]  /*0a50*/  LDG.E.64 R30, desc[UR4][R18.64+0x2d0] ;  /* 0x0002d004121e7981 */ /* 0x000ea8000c1e1b00 */
[----:B------:R-:W2:Y:S01]  /*0a60*/  LDG.E.64 R40, desc[UR4][R18.64+0x2e8] ;  /* 0x0002e80412287981 */ /* 0x000ea2000c1e1b00 */
[----:B---3--:R-:W-:-:S02]  /*0a70*/  DADD R34, R36, R34 ;  /* 0x0000000024227229 */ /* 0x008fc40000000022 */
[----:B----4-:R-:W-:Y:S01]  /*0a80*/  DADD R20, R20, R28 ;  /* 0x0000000014147229 */ /* 0x010fe2000000001c */
[----:B------:R-:W-:-:S07]  /*0a90*/  IADD3 R28, PT, PT, R44, 0x5d, RZ ;  /* 0x0000005d2c1c7810 */ /* 0x000fce0007ffe0ff */
[----:B-----5:R-:W-:Y:S02]  /*0aa0*/  DADD R20, R32, R20 ;  /* 0x0000000020147229 */ /* 0x020fe40000000014 */
[----:B--2---:R-:W-:Y:S01]  /*0ab0*/  DADD R38, R38, R34 ;  /* 0x0000000026267229 */ /* 0x004fe20000000022 */
[-C--:B------:R-:W-:Y:S02]  /*0ac0*/  IADD3 R33, PT, PT, R2, R28.reuse, RZ ;  /* 0x0000001c02217210 */ /* 0x080fe40007ffe0ff */
[----:B------:R-:W-:-:S03]  /*0ad0*/  IADD3 R35, PT, PT, R5, R28, RZ ;  /* 0x0000001c05237210 */ /* 0x000fc60007ffe0ff */
[----:B------:R-:W-:Y:S01]  /*0ae0*/  DMUL R28, R20, 60 ;  /* 0x404e0000141c7828 */ /* 0x000fe20000000000 */
[----:B------:R-:W-:Y:S01]  /*0af0*/  IMAD.WIDE R20, R33, 0x8, R22 ;  /* 0x0000000821147825 */ /* 0x000fe200078e0216 */
[----:B------:R-:W-:-:S03]  /*0b00*/  DADD R36, R26, R24 ;  /* 0x000000001a247229 */ /* 0x000fc60000000018 */
[----:B------:R-:W-:Y:S02]  /*0b10*/  IMAD.WIDE R22, R35, 0x8, R22 ;  /* 0x0000000823167825 */ /* 0x000fe400078e0216 */
[----:B------:R-:W2:Y:S01]  /*0b20*/  LDG.E.64 R34, desc[UR4][R20.64] ;  /* 0x0000000414227981 */ /* 0x000ea2000c1e1b00 */
[----:B------:R-:W-:-:S03]  /*0b30*/  DFMA R24, R38, 15, -R28 ;  /* 0x402e00002618782b */ /* 0x000fc6000000081c */
[----:B------:R-:W2:Y:S01]  /*0b40*/  LDG.E.64 R32, desc[UR4][R22.64] ;  /* 0x0000000416207981 */ /* 0x000ea2000c1e1b00 */
[----:B------:R-:W-:-:S04]  /*0b50*/  IMAD.WIDE R26, R2, 0x8, R20 ;  /* 0x00000008021a7825 */ /* 0x000fc800078e0214 */
[----:B------:R-:W-:Y:S01]  /*0b60*/  IMAD.WIDE R28, R5, 0x8, R22 ;  /* 0x00000008051c7825 */ /* 0x000fe200078e0216 */
[----:B------:R-:W-:Y:S01]  /*0b70*/  DADD R30, R30, R36 ;  /* 0x000000001e1e7229 */ /* 0x000fe20000000024 */
[----:B------:R-:W3:Y:S04]  /*0b80*/  LDG.E.64 R38, desc[UR4][R26.64] ;  /* 0x000000041a267981 */ /* 0x000ee8000c1e1b00 */
[----:B------:R-:W3:Y:S01]  /*0b90*/  LDG.E.64 R36, desc[UR4][R28.64] ;  /* 0x000000041c247981 */ /* 0x000ee2000c1e1b00 */
[----:B--2---:R-:W-:-:S03]  /*0ba0*/  DADD R32, R34, R32 ;  /* 0x0000000022207229 */ /* 0x004fc60000000020 */
[----:B------:R-:W2:Y:S01]  /*0bb0*/  LDG.E.64 R34, desc[UR4][R18.64+0x2f8] ;  /* 0x0002f80412227981 */ /* 0x000ea2000c1e1b00 */
[----:B---3--:R-:W-:-:S03]  /*0bc0*/  DADD R36, R38, R36 ;  /* 0x0000000026247229 */ /* 0x008fc60000000024 */
[----:B------:R-:W3:Y:S01]  /*0bd0*/  LDG.E.64 R38, desc[UR4][R18.64+0x2f0] ;  /* 0x0002f00412267981 */ /* 0x000ee2000c1e1b00 */
[----:B------:R-:W-:-:S04]  /*0be0*/  DADD R30, R30, R30 ;  /* 0x000000001e1e7229 */ /* 0x000fc8000000001e */
[----:B--2---:R-:W-:-:S08]  /*0bf0*/  DADD R34, R34, R36 ;  /* 0x0000000022227229 */ /* 0x004fd00000000024 */
[----:B------:R-:W-:Y:S02]  /*0c00*/  DMUL R34, R34, 3 ;  /* 0x4008000022227828 */ /* 0x000fe40000000000 */
[----:B---3--:R-:W-:-:S08]  /*0c10*/  DADD R32, R38, R32 ;  /* 0x0000000026207229 */ /* 0x008fd00000000020 */
[----:B------:R-:W-:Y:S02]  /*0c20*/  DFMA R32, R32, 30, -R34 ;  /* 0x403e00002020782b */ /* 0x000fe40000000822 */
[----:B------:R-:W-:Y:S01]  /*0c30*/  DADD R34, -R30, R24 ;  /* 0x000000001e227229 */ /* 0x000fe20000000118 */
[----:B------:R-:W0:Y:S08]  /*0c40*/  LDC.64 R24, c[0x0][0x398] ;  /* 0x0000e600ff187b82 */ /* 0x000e300000000a00 */
[----:B------:R-:W1:Y:S01]  /*0c50*/  LDC.64 R30, c[0x0][0x390] ;  /* 0x0000e400ff1e7b82 */ /* 0x000e620000000a00 */
[----:B------:R-:W-:-:S08]  /*0c60*/  DFMA R32, R40, 20, R32 ;  /* 0x403400002820782b */ /* 0x000fd00000000020 */
[----:B------:R-:W-:-:S08]  /*0c70*/  DADD R32, R34, R32 ;  /* 0x0000000022207229 */ /* 0x000fd00000000020 */
[----:B0-----:R-:W-:Y:S01]  /*0c80*/  DMUL R32, R32, R24 ;  /* 0x0000001820207228 */ /* 0x001fe20000000000 */
[----:B-1----:R-:W-:-:S06]  /*0c90*/  IMAD.WIDE R44, R44, 0x8, R30 ;  /* 0x000000082c2c7825 */ /* 0x002fcc00078e021e */
[----:B------:R0:W-:Y:S04]  /*0ca0*/  STG.E.64 desc[UR4][R44.64+0x2e8], R32 ;  /* 0x0002e8202c007986 */ /* 0x0001e8000c101b04 */
[----:B------:R-:W2:Y:S04]  /*0cb0*/  LDG.E.64 R16, desc[UR4][R16.64+0x8] ;  /* 0x0000080410107981 */ /* 0x000ea8000c1e1b00 */
[----:B------:R-:W2:Y:S04]  /*0cc0*/  LDG.E.64 R14, desc[UR4][R14.64+0x8] ;  /* 0x000008040e0e7981 */ /* 0x000ea8000c1e1b00 */
[----:B------:R-:W3:Y:S04]  /*0cd0*/  LDG.E.64 R26, desc[UR4][R26.64+0x8] ;  /* 0x000008041a1a7981 */ /* 0x000ee8000c1e1b00 */
[----:B------:R-:W3:Y:S04]  /*0ce0*/  LDG.E.64 R28, desc[UR4][R28.64+0x8] ;  /* 0x000008041c1c7981 */ /* 0x000ee8000c1e1b00 */
[----:B------:R-:W4:Y:S04]  /*0cf0*/  LDG.E.64 R8, desc[UR4][R8.64+0x8] ;  /* 0x0000080408087981 */ /* 0x000f28000c1e1b00 */
[----:B------:R-:W4:Y:S04]  /*0d00*/  LDG.E.64 R6, desc[UR4][R6.64+0x8] ;  /* 0x0000080406067981 */ /* 0x000f28000c1e1b00 */
[----:B------:R-:W5:Y:S04]  /*0d10*/  LDG.E.64 R12, desc[UR4][R12.64+0x8] ;  /* 0x000008040c0c7981 */ /* 0x000f68000c1e1b00 */
[----:B------:R-:W5:Y:S04]  /*0d20*/  LDG.E.64 R10, desc[UR4][R10.64+0x8] ;  /* 0x000008040a0a7981 */ /* 0x000f68000c1e1b00 */
[----:B------:R-:W5:Y:S04]  /*0d30*/  LDG.E.64 R20, desc[UR4][R20.64+0x8] ;  /* 0x0000080414147981 */ /* 0x000f68000c1e1b00 */
[----:B------:R-:W5:Y:S04]  /*0d40*/  LDG.E.64 R22, desc[UR4][R22.64+0x8] ;  /* 0x0000080416167981 */ /* 0x000f68000c1e1b00 */
[----:B0-----:R-:W5:Y:S04]  /*0d50*/  LDG.E.64 R32, desc[UR4][R18.64+0x2e8] ;  /* 0x0002e80412207981 */ /* 0x001f68000c1e1b00 */
[----:B------:R-:W5:Y:S04]  /*0d60*/  LDG.E.64 R30, desc[UR4][R18.64+0x300] ;  /* 0x00030004121e7981 */ /* 0x000f68000c1e1b00 */
[----:B------:R-:W5:Y:S04]  /*0d70*/  LDG.E.64 R34, desc[UR4][R18.64+0x2e0] ;  /* 0x0002e00412227981 */ /* 0x000f68000c1e1b00 */
[----:B------:R-:W5:Y:S04]  /*0d80*/  LDG.E.64 R36, desc[UR4][R18.64+0x2d8] ;  /* 0x0002d80412247981 */ /* 0x000f68000c1e1b00 */
[----:B------:R-:W5:Y:S01]  /*0d90*/  LDG.E.64 R38, desc[UR4][R18.64+0x2f0] ;  /* 0x0002f00412267981 */ /* 0x000f62000c1e1b00 */
[----:B--2---:R-:W-:-:S03]  /*0da0*/  DADD R14, R16, R14 ;  /* 0x00000000100e7229 */ /* 0x004fc6000000000e */
[----:B------:R-:W2:Y:S01]  /*0db0*/  LDG.E.64 R16, desc[UR4][R18.64+0x2f8] ;  /* 0x0002f80412107981 */ /* 0x000ea2000c1e1b00 */
[----:B---3--:R-:W-:Y:S02]  /*0dc0*/  DADD R26, R26, R28 ;  /* 0x000000001a1a7229 */ /* 0x008fe4000000001c */
[----:B----4-:R-:W-:Y:S02]  /*0dd0*/  DADD R6, R8, R6 ;  /* 0x0000000008067229 */ /* 0x010fe40000000006 */
[----:B-----5:R-:W-:Y:S02]  /*0de0*/  DADD R10, R12, R10 ;  /* 0x000000000c0a7229 */ /* 0x020fe4000000000a */
[----:B------:R-:W-:Y:S02]  /*0df0*/  DADD R20, R20, R22 ;  /* 0x0000000014147229 */ /* 0x000fe40000000016 */
[----:B------:R-:W-:Y:S02]  /*0e00*/  DADD R14, R32, R14 ;  /* 0x00000000200e7229 */ /* 0x000fe4000000000e */
[----:B------:R-:W-:-:S02]  /*0e10*/  DADD R26, R30, R26 ;  /* 0x000000001e1a7229 */ /* 0x000fc4000000001a */
[----:B------:R-:W-:-:S04]  /*0e20*/  DADD R10, R34, R10 ;  /* 0x00000000220a7229 */ /* 0x000fc8000000000a */
[----:B------:R-:W-:Y:S02]  /*0e30*/  DMUL R14, R14, 60 ;  /* 0x404e00000e0e7828 */ /* 0x000fe40000000000 */
[----:B------:R-:W-:Y:S02]  /*0e40*/  DADD R6, R36, R6 ;  /* 0x0000000024067229 */ /* 0x000fe40000000006 */
[----:B------:R-:W-:-:S04]  /*0e50*/  DMUL R26, R26, 3 ;  /* 0x400800001a1a7828 */ /* 0x000fc80000000000 */
[----:B------:R-:W-:Y:S02]  /*0e60*/  DFMA R10, R10, 15, -R14 ;  /* 0x402e00000a0a782b */ /* 0x000fe4000000080e */
[----:B------:R-:W-:-:S08]  /*0e70*/  DADD R6, R6, R6 ;  /* 0x0000000006067229 */ /* 0x000fd00000000006 */
[----:B------:R-:W-:Y:S01]  /*0e80*/  DADD R6, -R6, R10 ;  /* 0x0000000006067229 */ /* 0x000fe2000000010a */
[----:B------:R-:W-:-:S04]  /*0e90*/  IADD3 R3, PT, PT, R3, 0x2, RZ ;  /* 0x0000000203037810 */ /* 0x000fc80007ffe0ff */
[----:B------:R-:W-:Y:S01]  /*0ea0*/  ISETP.GE.AND P0, PT, R3, R0, PT ;  /* 0x000000000300720c */ /* 0x000fe20003f06270 */
[----:B--2---:R-:W-:-:S08]  /*0eb0*/  DADD R16, R16, R20 ;  /* 0x0000000010107229 */ /* 0x004fd00000000014 */
[----:B------:R-:W-:-:S08]  /*0ec0*/  DFMA R16, R16, 30, -R26 ;  /* 0x403e00001010782b */ /* 0x000fd0000000081a */
[----:B------:R-:W-:-:S08]  /*0ed0*/  DFMA R16, R38, 20, R16 ;  /* 0x403400002610782b */ /* 0x000fd00000000010 */
[----:B------:R-:W-:-:S08]  /*0ee0*/  DADD R6, R6, R16 ;  /* 0x0000000006067229 */ /* 0x000fd00000000010 */
[----:B------:R-:W-:-:S07]  /*0ef0*/  DMUL R6, R6, R24 ;  /* 0x0000001806067228 */ /* 0x000fce0000000000 */
[----:B------:R1:W-:Y:S01]  /*0f00*/  STG.E.64 desc[UR4][R44.64+0x2f0], R6 ;  /* 0x0002f0062c007986 */ /* 0x0003e2000c101b04 */
[----:B------:R-:W-:Y:S05]  /*0f10*/  @!P0 BRA `(.L_x_6) ;  /* 0xfffffff800788947 */ /* 0x000fea000383ffff */
[----:B------:R-:W-:Y:S05]  /*0f20*/  EXIT ;  /* 0x000000000000794d */ /* 0x000fea0003800000 */
.L_x_7:
        /* <DEDUP_REMOVED lines=13> */
.L_x_9:


//--------------------- .nv.shared.reserved.0     --------------------------
	.section	.nv.shared.reserved.0,"aw",@nobits
	.weak		__nv_reservedSMEM_offset_0_alias
	.size		__nv_reservedSMEM_offset_0_alias, 0, 64
	.other		__nv_reservedSMEM_offset_0_alias,@"STO_CUDA_RESERVED_SHARED STV_DEFAULT"
__nv_reservedSMEM_offset_0_alias:
	.zero		0
	.zero		64


//--------------------- .nv.constant0._Z10initializePdS_diiiiiii --------------------------
	.section	.nv.constant0._Z10initializePdS_diiiiiii,"a",@progbits
	.sectionflags	@""
	.align	4
.nv.constant0._Z10initializePdS_diiiiiii:
	.zero		948


//--------------------- .nv.constant0._Z13upstream_5_3dPPdS_S_diiiiiii --------------------------
	.section	.nv.constant0._Z13upstream_5_3dPPdS_S_diiiiiii,"a",@progbits
	.sectionflags	@""
	.align	4
.nv.constant0._Z13upstream_5_3dPPdS_S_diiiiiii:
	.zero		956


//--------------------- SYMBOLS --------------------------

	.type		.nv.reservedSmem.offset0,@object
	.size		.nv.reservedSmem.offset0,0x4
